//
// Generated by NVIDIA NVVM Compiler
//
// Compiler Build ID: CL-36424714
// Cuda compilation tools, release 13.0, V13.0.88
// Based on NVVM 20.0.0
//

.version 9.0
.target sm_100
.address_size 64

	// .globl	_Z16compute_pointing12KernelParams12KernelLocalsPd
.extern .func  (.param .b32 func_retval0) vprintf
(
	.param .b64 vprintf_param_0,
	.param .b64 vprintf_param_1
)
;
.func  (.param .align 16 .b8 func_retval0[16]) __internal_trig_reduction_slowpathd
(
	.param .b64 __internal_trig_reduction_slowpathd_param_0
)
;
.global .align 1 .b8 $str[24] = {119, 114, 111, 110, 103, 32, 108, 111, 99, 97, 108, 105, 122, 97, 116, 105, 111, 110, 58, 32, 37, 102, 10};
.global .align 8 .b8 __cudart_i2opi_d[144] = {8, 93, 141, 31, 177, 95, 251, 107, 234, 146, 82, 138, 247, 57, 7, 61, 123, 241, 229, 235, 199, 186, 39, 117, 45, 234, 95, 158, 102, 63, 70, 79, 183, 9, 203, 39, 207, 126, 54, 109, 31, 109, 10, 90, 139, 17, 47, 239, 15, 152, 5, 222, 255, 151, 248, 31, 59, 40, 249, 189, 139, 95, 132, 156, 244, 57, 83, 131, 57, 214, 145, 57, 65, 126, 95, 180, 38, 112, 156, 233, 132, 68, 187, 46, 245, 53, 130, 232, 62, 167, 41, 177, 28, 235, 29, 254, 28, 146, 209, 9, 234, 46, 73, 6, 224, 210, 77, 66, 58, 110, 36, 183, 97, 197, 187, 222, 171, 99, 81, 254, 65, 144, 67, 60, 153, 149, 98, 219, 192, 221, 52, 245, 209, 87, 39, 252, 41, 21, 68, 78, 110, 131, 249, 162};
.global .align 16 .b8 __cudart_sin_cos_coeffs[128] = {70, 210, 176, 44, 241, 229, 90, 190, 146, 227, 172, 105, 227, 29, 199, 62, 161, 98, 219, 25, 160, 1, 42, 191, 24, 8, 17, 17, 17, 17, 129, 63, 84, 85, 85, 85, 85, 85, 197, 191, 0, 0, 0, 0, 0, 0, 0, 0, 0, 0, 0, 0, 0, 0, 0, 0, 100, 129, 253, 32, 131, 255, 168, 189, 40, 133, 239, 193, 167, 238, 33, 62, 217, 230, 6, 142, 79, 126, 146, 190, 233, 188, 221, 25, 160, 1, 250, 62, 71, 93, 193, 22, 108, 193, 86, 191, 81, 85, 85, 85, 85, 85, 165, 63, 0, 0, 0, 0, 0, 0, 224, 191, 0, 0, 0, 0, 0, 0, 240, 63};

.visible .entry _Z16compute_pointing12KernelParams12KernelLocalsPd(
	.param .align 8 .b8 _Z16compute_pointing12KernelParams12KernelLocalsPd_param_0[64],
	.param .align 8 .b8 _Z16compute_pointing12KernelParams12KernelLocalsPd_param_1[56],
	.param .u64 .ptr .align 1 _Z16compute_pointing12KernelParams12KernelLocalsPd_param_2
)
{
	.local .align 8 .b8 	__local_depot0[8];
	.reg .b64 	%SP;
	.reg .b64 	%SPL;
	.reg .pred 	%p<155>;
	.reg .b32 	%r<333>;
	.reg .b32 	%f<5>;
	.reg .b64 	%rd<230>;
	.reg .b64 	%fd<990>;

	mov.u64 	%SPL, __local_depot0;
	cvta.local.u64 	%SP, %SPL;
	ld.param.u64 	%rd55, [_Z16compute_pointing12KernelParams12KernelLocalsPd_param_1+40];
	ld.param.u64 	%rd47, [_Z16compute_pointing12KernelParams12KernelLocalsPd_param_0+32];
	ld.param.u64 	%rd46, [_Z16compute_pointing12KernelParams12KernelLocalsPd_param_0+24];
	ld.param.u64 	%rd45, [_Z16compute_pointing12KernelParams12KernelLocalsPd_param_0+16];
	ld.param.u64 	%rd44, [_Z16compute_pointing12KernelParams12KernelLocalsPd_param_0+8];
	ld.param.u64 	%rd43, [_Z16compute_pointing12KernelParams12KernelLocalsPd_param_0];
	ld.param.v2.u32 	{%r129, %r130}, [_Z16compute_pointing12KernelParams12KernelLocalsPd_param_0+56];
	ld.param.u64 	%rd56, [_Z16compute_pointing12KernelParams12KernelLocalsPd_param_1+48];
	ld.param.u64 	%rd54, [_Z16compute_pointing12KernelParams12KernelLocalsPd_param_1+32];
	ld.param.u64 	%rd53, [_Z16compute_pointing12KernelParams12KernelLocalsPd_param_1+24];
	ld.param.u64 	%rd52, [_Z16compute_pointing12KernelParams12KernelLocalsPd_param_1+16];
	ld.param.u64 	%rd51, [_Z16compute_pointing12KernelParams12KernelLocalsPd_param_1+8];
	ld.param.u64 	%rd50, [_Z16compute_pointing12KernelParams12KernelLocalsPd_param_1];
	ld.param.u64 	%rd49, [_Z16compute_pointing12KernelParams12KernelLocalsPd_param_0+48];
	ld.param.u64 	%rd48, [_Z16compute_pointing12KernelParams12KernelLocalsPd_param_0+40];
	ld.param.u64 	%rd57, [_Z16compute_pointing12KernelParams12KernelLocalsPd_param_2];
	cvta.to.global.u64 	%rd1, %rd57;
	cvta.to.global.u64 	%rd3, %rd48;
	cvta.to.global.u64 	%rd4, %rd49;
	cvta.to.global.u64 	%rd5, %rd50;
	cvta.to.global.u64 	%rd6, %rd51;
	cvta.to.global.u64 	%rd7, %rd52;
	cvta.to.global.u64 	%rd8, %rd53;
	cvta.to.global.u64 	%rd9, %rd54;
	cvta.to.global.u64 	%rd10, %rd56;
	mov.u32 	%r131, %ctaid.x;
	mov.u32 	%r132, %ntid.x;
	mov.u32 	%r133, %tid.x;
	mad.lo.s32 	%r2, %r131, %r132, %r133;
	setp.gt.s32 	%p2, %r2, %r129;
	@%p2 bra 	$L__BB0_162;
	cvta.to.global.u64 	%rd58, %rd43;
	cvta.to.global.u64 	%rd59, %rd47;
	cvta.to.global.u64 	%rd60, %rd46;
	mul.wide.s32 	%rd61, %r2, 4;
	add.s64 	%rd62, %rd59, %rd61;
	ld.global.u32 	%r3, [%rd62];
	add.s64 	%rd63, %rd60, %rd61;
	ld.global.u32 	%r4, [%rd63];
	mul.wide.s32 	%rd64, %r2, 8;
	add.s64 	%rd11, %rd58, %rd64;
	ld.global.f64 	%fd1, [%rd11];
	abs.f64 	%fd2, %fd1;
	setp.neu.f64 	%p3, %fd2, 0d7FF0000000000000;
	@%p3 bra 	$L__BB0_3;
	mov.f64 	%fd168, 0d0000000000000000;
	mul.rn.f64 	%fd954, %fd1, %fd168;
	mov.b32 	%r288, 1;
	bra.uni 	$L__BB0_6;
$L__BB0_3:
	mul.f64 	%fd163, %fd1, 0d3FE45F306DC9C883;
	cvt.rni.s32.f64 	%r287, %fd163;
	cvt.rn.f64.s32 	%fd164, %r287;
	fma.rn.f64 	%fd165, %fd164, 0dBFF921FB54442D18, %fd1;
	fma.rn.f64 	%fd166, %fd164, 0dBC91A62633145C00, %fd165;
	fma.rn.f64 	%fd954, %fd164, 0dB97B839A252049C0, %fd166;
	setp.ltu.f64 	%p4, %fd2, 0d41E0000000000000;
	@%p4 bra 	$L__BB0_5;
	{ // callseq 0, 0
	.param .b64 param0;
	st.param.f64 	[param0], %fd1;
	.param .align 16 .b8 retval0[16];
	call.uni (retval0), 
	__internal_trig_reduction_slowpathd, 
	(
	param0
	);
	ld.param.f64 	%fd954, [retval0];
	ld.param.b32 	%r287, [retval0+8];
	} // callseq 0
$L__BB0_5:
	add.s32 	%r288, %r287, 1;
$L__BB0_6:
	shl.b32 	%r136, %r288, 6;
	cvt.u64.u32 	%rd65, %r136;
	and.b64  	%rd66, %rd65, 64;
	mov.u64 	%rd67, __cudart_sin_cos_coeffs;
	add.s64 	%rd68, %rd67, %rd66;
	mul.rn.f64 	%fd169, %fd954, %fd954;
	and.b32  	%r137, %r288, 1;
	setp.eq.b32 	%p5, %r137, 1;
	selp.f64 	%fd170, 0dBDA8FF8320FD8164, 0d3DE5DB65F9785EBA, %p5;
	ld.global.nc.v2.f64 	{%fd171, %fd172}, [%rd68];
	fma.rn.f64 	%fd173, %fd170, %fd169, %fd171;
	fma.rn.f64 	%fd174, %fd173, %fd169, %fd172;
	ld.global.nc.v2.f64 	{%fd175, %fd176}, [%rd68+16];
	fma.rn.f64 	%fd177, %fd174, %fd169, %fd175;
	fma.rn.f64 	%fd178, %fd177, %fd169, %fd176;
	ld.global.nc.v2.f64 	{%fd179, %fd180}, [%rd68+32];
	fma.rn.f64 	%fd181, %fd178, %fd169, %fd179;
	fma.rn.f64 	%fd182, %fd181, %fd169, %fd180;
	fma.rn.f64 	%fd183, %fd182, %fd954, %fd954;
	fma.rn.f64 	%fd184, %fd182, %fd169, 0d3FF0000000000000;
	selp.f64 	%fd185, %fd184, %fd183, %p5;
	and.b32  	%r138, %r288, 2;
	setp.eq.s32 	%p6, %r138, 0;
	mov.f64 	%fd186, 0d0000000000000000;
	sub.f64 	%fd187, %fd186, %fd185;
	selp.f64 	%fd188, %fd185, %fd187, %p6;
	mov.f64 	%fd189, 0d3FE0000000000000;
	copysign.f64 	%fd190, %fd188, %fd189;
	add.rz.f64 	%fd191, %fd188, %fd190;
	cvt.rzi.f64.f64 	%fd192, %fd191;
	cvt.rzi.s32.f64 	%r10, %fd192;
	add.s32 	%r11, %r4, %r3;
	setp.lt.s32 	%p7, %r4, 1;
	@%p7 bra 	$L__BB0_11;
	cvta.to.global.u64 	%rd69, %rd45;
	add.s64 	%rd12, %rd69, %rd64;
	cvt.rn.f64.u32 	%fd193, %r4;
	mov.f64 	%fd194, 0d401921FB54442EEA;
	div.rn.f64 	%fd8, %fd194, %fd193;
	{
	.reg .b32 %temp; 
	mov.b64 	{%temp, %r139}, %fd194;
	}
	and.b32  	%r12, %r139, 2147483647;
	{
	.reg .b32 %temp; 
	mov.b64 	{%r140, %temp}, %fd194;
	}
	mov.b64 	%fd9, {%r140, %r12};
	{
	.reg .b32 %temp; 
	mov.b64 	{%temp, %r141}, %fd9;
	}
	shr.u32 	%r142, %r141, 20;
	setp.lt.u32 	%p8, %r141, 1048576;
	mul.f64 	%fd195, %fd9, 0d4350000000000000;
	{
	.reg .b32 %temp; 
	mov.b64 	{%temp, %r143}, %fd195;
	}
	shr.u32 	%r144, %r143, 20;
	add.s32 	%r145, %r142, %r144;
	add.s32 	%r146, %r145, -54;
	selp.f64 	%fd196, %fd195, %fd9, %p8;
	selp.b32 	%r13, %r146, %r142, %p8;
	mov.b64 	%rd71, %fd196;
	and.b64  	%rd72, %rd71, 4503599627370495;
	or.b64  	%rd13, %rd72, 4503599627370496;
	mov.u32 	%r289, %r3;
$L__BB0_8:
	ld.global.f64 	%fd197, [%rd12];
	cvt.rn.f64.s32 	%fd198, %r289;
	fma.rn.f64 	%fd10, %fd8, %fd198, %fd197;
	{
	.reg .b32 %temp; 
	mov.b64 	{%temp, %r148}, %fd10;
	}
	and.b32  	%r149, %r148, 2147483647;
	{
	.reg .b32 %temp; 
	mov.b64 	{%r150, %temp}, %fd10;
	}
	mov.b64 	%fd955, {%r150, %r149};
	max.u32 	%r151, %r149, %r12;
	setp.lt.u32 	%p9, %r151, 2146435072;
	@%p9 bra 	$L__BB0_36;
	setp.num.f64 	%p17, %fd9, %fd9;
	setp.num.f64 	%p18, %fd955, %fd955;
	and.pred  	%p19, %p18, %p17;
	@%p19 bra 	$L__BB0_35;
	mov.f64 	%fd204, 0d401921FB54442EEA;
	add.rn.f64 	%fd956, %fd10, %fd204;
	bra.uni 	$L__BB0_47;
$L__BB0_11:
	setp.lt.s32 	%p22, %r130, 1;
	@%p22 bra 	$L__BB0_23;
	and.b32  	%r14, %r130, 7;
	setp.lt.u32 	%p23, %r130, 8;
	mov.b32 	%r293, 0;
	@%p23 bra 	$L__BB0_15;
	and.b32  	%r293, %r130, 2147483640;
	mov.b32 	%r292, 0;
$L__BB0_14:
	.pragma "nounroll";
	mul.wide.u32 	%rd82, %r292, 8;
	add.s64 	%rd83, %rd3, %rd82;
	ld.global.f64 	%fd205, [%rd83];
	add.s64 	%rd84, %rd4, %rd82;
	ld.global.f64 	%fd206, [%rd84];
	mul.f64 	%fd207, %fd206, %fd206;
	fma.rn.f64 	%fd208, %fd205, %fd205, %fd207;
	sqrt.rn.f64 	%fd209, %fd208;
	add.s64 	%rd85, %rd10, %rd82;
	st.global.f64 	[%rd85], %fd209;
	ld.global.f64 	%fd210, [%rd83+8];
	ld.global.f64 	%fd211, [%rd84+8];
	mul.f64 	%fd212, %fd211, %fd211;
	fma.rn.f64 	%fd213, %fd210, %fd210, %fd212;
	sqrt.rn.f64 	%fd214, %fd213;
	st.global.f64 	[%rd85+8], %fd214;
	ld.global.f64 	%fd215, [%rd83+16];
	ld.global.f64 	%fd216, [%rd84+16];
	mul.f64 	%fd217, %fd216, %fd216;
	fma.rn.f64 	%fd218, %fd215, %fd215, %fd217;
	sqrt.rn.f64 	%fd219, %fd218;
	st.global.f64 	[%rd85+16], %fd219;
	ld.global.f64 	%fd220, [%rd83+24];
	ld.global.f64 	%fd221, [%rd84+24];
	mul.f64 	%fd222, %fd221, %fd221;
	fma.rn.f64 	%fd223, %fd220, %fd220, %fd222;
	sqrt.rn.f64 	%fd224, %fd223;
	st.global.f64 	[%rd85+24], %fd224;
	ld.global.f64 	%fd225, [%rd83+32];
	ld.global.f64 	%fd226, [%rd84+32];
	mul.f64 	%fd227, %fd226, %fd226;
	fma.rn.f64 	%fd228, %fd225, %fd225, %fd227;
	sqrt.rn.f64 	%fd229, %fd228;
	st.global.f64 	[%rd85+32], %fd229;
	ld.global.f64 	%fd230, [%rd83+40];
	ld.global.f64 	%fd231, [%rd84+40];
	mul.f64 	%fd232, %fd231, %fd231;
	fma.rn.f64 	%fd233, %fd230, %fd230, %fd232;
	sqrt.rn.f64 	%fd234, %fd233;
	st.global.f64 	[%rd85+40], %fd234;
	ld.global.f64 	%fd235, [%rd83+48];
	ld.global.f64 	%fd236, [%rd84+48];
	mul.f64 	%fd237, %fd236, %fd236;
	fma.rn.f64 	%fd238, %fd235, %fd235, %fd237;
	sqrt.rn.f64 	%fd239, %fd238;
	st.global.f64 	[%rd85+48], %fd239;
	ld.global.f64 	%fd240, [%rd83+56];
	ld.global.f64 	%fd241, [%rd84+56];
	mul.f64 	%fd242, %fd241, %fd241;
	fma.rn.f64 	%fd243, %fd240, %fd240, %fd242;
	sqrt.rn.f64 	%fd244, %fd243;
	st.global.f64 	[%rd85+56], %fd244;
	add.s32 	%r292, %r292, 8;
	setp.ne.s32 	%p24, %r292, %r293;
	@%p24 bra 	$L__BB0_14;
$L__BB0_15:
	setp.eq.s32 	%p25, %r14, 0;
	@%p25 bra 	$L__BB0_23;
	and.b32  	%r28, %r130, 3;
	setp.lt.u32 	%p26, %r14, 4;
	@%p26 bra 	$L__BB0_18;
	mul.wide.u32 	%rd86, %r293, 8;
	add.s64 	%rd87, %rd3, %rd86;
	ld.global.f64 	%fd245, [%rd87];
	add.s64 	%rd88, %rd4, %rd86;
	ld.global.f64 	%fd246, [%rd88];
	mul.f64 	%fd247, %fd246, %fd246;
	fma.rn.f64 	%fd248, %fd245, %fd245, %fd247;
	sqrt.rn.f64 	%fd249, %fd248;
	add.s64 	%rd89, %rd10, %rd86;
	st.global.f64 	[%rd89], %fd249;
	ld.global.f64 	%fd250, [%rd87+8];
	ld.global.f64 	%fd251, [%rd88+8];
	mul.f64 	%fd252, %fd251, %fd251;
	fma.rn.f64 	%fd253, %fd250, %fd250, %fd252;
	sqrt.rn.f64 	%fd254, %fd253;
	st.global.f64 	[%rd89+8], %fd254;
	ld.global.f64 	%fd255, [%rd87+16];
	ld.global.f64 	%fd256, [%rd88+16];
	mul.f64 	%fd257, %fd256, %fd256;
	fma.rn.f64 	%fd258, %fd255, %fd255, %fd257;
	sqrt.rn.f64 	%fd259, %fd258;
	st.global.f64 	[%rd89+16], %fd259;
	ld.global.f64 	%fd260, [%rd87+24];
	ld.global.f64 	%fd261, [%rd88+24];
	mul.f64 	%fd262, %fd261, %fd261;
	fma.rn.f64 	%fd263, %fd260, %fd260, %fd262;
	sqrt.rn.f64 	%fd264, %fd263;
	st.global.f64 	[%rd89+24], %fd264;
	add.s32 	%r293, %r293, 4;
$L__BB0_18:
	setp.eq.s32 	%p27, %r28, 0;
	@%p27 bra 	$L__BB0_23;
	setp.eq.s32 	%p28, %r28, 1;
	@%p28 bra 	$L__BB0_21;
	mul.wide.u32 	%rd90, %r293, 8;
	add.s64 	%rd91, %rd3, %rd90;
	ld.global.f64 	%fd265, [%rd91];
	add.s64 	%rd92, %rd4, %rd90;
	ld.global.f64 	%fd266, [%rd92];
	mul.f64 	%fd267, %fd266, %fd266;
	fma.rn.f64 	%fd268, %fd265, %fd265, %fd267;
	sqrt.rn.f64 	%fd269, %fd268;
	add.s64 	%rd93, %rd10, %rd90;
	st.global.f64 	[%rd93], %fd269;
	ld.global.f64 	%fd270, [%rd91+8];
	ld.global.f64 	%fd271, [%rd92+8];
	mul.f64 	%fd272, %fd271, %fd271;
	fma.rn.f64 	%fd273, %fd270, %fd270, %fd272;
	sqrt.rn.f64 	%fd274, %fd273;
	st.global.f64 	[%rd93+8], %fd274;
	add.s32 	%r293, %r293, 2;
$L__BB0_21:
	and.b32  	%r164, %r130, 1;
	setp.eq.b32 	%p29, %r164, 1;
	not.pred 	%p30, %p29;
	@%p30 bra 	$L__BB0_23;
	mul.wide.u32 	%rd94, %r293, 8;
	add.s64 	%rd95, %rd3, %rd94;
	ld.global.f64 	%fd275, [%rd95];
	add.s64 	%rd96, %rd4, %rd94;
	ld.global.f64 	%fd276, [%rd96];
	mul.f64 	%fd277, %fd276, %fd276;
	fma.rn.f64 	%fd278, %fd275, %fd275, %fd277;
	sqrt.rn.f64 	%fd279, %fd278;
	add.s64 	%rd97, %rd10, %rd94;
	st.global.f64 	[%rd97], %fd279;
$L__BB0_23:
	mul.wide.s32 	%rd98, %r3, 8;
	add.s64 	%rd99, %rd10, %rd98;
	ld.global.f64 	%fd958, [%rd99];
	setp.gt.f64 	%p31, %fd958, 0d3F847AE147AE147B;
	@%p31 bra 	$L__BB0_48;
	setp.lt.s32 	%p32, %r4, 2;
	@%p32 bra 	$L__BB0_29;
	add.s32 	%r299, %r3, 1;
$L__BB0_26:
	mul.wide.s32 	%rd100, %r299, 8;
	add.s64 	%rd101, %rd10, %rd100;
	ld.global.f64 	%fd20, [%rd101];
	setp.leu.f64 	%p33, %fd20, %fd958;
	@%p33 bra 	$L__BB0_28;
	setp.gt.f64 	%p34, %fd20, 0d3F847AE147AE147B;
	mov.f64 	%fd958, %fd20;
	@%p34 bra 	$L__BB0_48;
$L__BB0_28:
	add.s32 	%r299, %r299, 1;
	setp.lt.s32 	%p35, %r299, %r11;
	@%p35 bra 	$L__BB0_26;
$L__BB0_29:
	setp.lt.s32 	%p36, %r4, 1;
	@%p36 bra 	$L__BB0_53;
	add.s32 	%r165, %r3, 1;
	max.s32 	%r34, %r11, %r165;
	sub.s32 	%r166, %r34, %r3;
	and.b32  	%r35, %r166, 3;
	setp.eq.s32 	%p37, %r35, 0;
	mov.u32 	%r298, %r3;
	@%p37 bra 	$L__BB0_33;
	mov.b32 	%r297, 0;
	mov.u32 	%r298, %r3;
$L__BB0_32:
	.pragma "nounroll";
	mul.wide.s32 	%rd102, %r298, 8;
	add.s64 	%rd103, %rd10, %rd102;
	ld.global.f64 	%fd280, [%rd103];
	mul.f64 	%fd281, %fd280, %fd280;
	mul.f64 	%fd282, %fd281, 0dBFC5555555555555;
	mul.f64 	%fd283, %fd280, %fd281;
	mul.f64 	%fd284, %fd280, %fd283;
	fma.rn.f64 	%fd285, %fd284, 0d3F81111111111111, %fd282;
	mul.f64 	%fd286, %fd280, %fd284;
	mul.f64 	%fd287, %fd280, %fd286;
	fma.rn.f64 	%fd288, %fd287, 0dBF2A01A01A01A01A, %fd285;
	add.f64 	%fd289, %fd288, 0d3FF0000000000000;
	add.s64 	%rd104, %rd5, %rd102;
	st.global.f64 	[%rd104], %fd289;
	add.s32 	%r298, %r298, 1;
	add.s32 	%r297, %r297, 1;
	setp.ne.s32 	%p38, %r297, %r35;
	@%p38 bra 	$L__BB0_32;
$L__BB0_33:
	sub.s32 	%r168, %r3, %r34;
	setp.gt.u32 	%p39, %r168, -4;
	@%p39 bra 	$L__BB0_53;
$L__BB0_34:
	mul.wide.s32 	%rd105, %r298, 8;
	add.s64 	%rd106, %rd10, %rd105;
	ld.global.f64 	%fd290, [%rd106];
	mul.f64 	%fd291, %fd290, %fd290;
	mul.f64 	%fd292, %fd291, 0d3FC5555555555555;
	mul.f64 	%fd293, %fd290, %fd291;
	mul.f64 	%fd294, %fd290, %fd293;
	mul.f64 	%fd295, %fd294, 0d3F81111111111111;
	sub.f64 	%fd296, %fd295, %fd292;
	mul.f64 	%fd297, %fd290, %fd294;
	mul.f64 	%fd298, %fd290, %fd297;
	mul.f64 	%fd299, %fd298, 0d3F2A01A01A01A01A;
	sub.f64 	%fd300, %fd296, %fd299;
	add.f64 	%fd301, %fd300, 0d3FF0000000000000;
	add.s64 	%rd107, %rd5, %rd105;
	st.global.f64 	[%rd107], %fd301;
	ld.global.f64 	%fd302, [%rd106+8];
	mul.f64 	%fd303, %fd302, %fd302;
	mul.f64 	%fd304, %fd303, 0d3FC5555555555555;
	mul.f64 	%fd305, %fd302, %fd303;
	mul.f64 	%fd306, %fd302, %fd305;
	mul.f64 	%fd307, %fd306, 0d3F81111111111111;
	sub.f64 	%fd308, %fd307, %fd304;
	mul.f64 	%fd309, %fd302, %fd306;
	mul.f64 	%fd310, %fd302, %fd309;
	mul.f64 	%fd311, %fd310, 0d3F2A01A01A01A01A;
	sub.f64 	%fd312, %fd308, %fd311;
	add.f64 	%fd313, %fd312, 0d3FF0000000000000;
	st.global.f64 	[%rd107+8], %fd313;
	ld.global.f64 	%fd314, [%rd106+16];
	mul.f64 	%fd315, %fd314, %fd314;
	mul.f64 	%fd316, %fd315, 0d3FC5555555555555;
	mul.f64 	%fd317, %fd314, %fd315;
	mul.f64 	%fd318, %fd314, %fd317;
	mul.f64 	%fd319, %fd318, 0d3F81111111111111;
	sub.f64 	%fd320, %fd319, %fd316;
	mul.f64 	%fd321, %fd314, %fd318;
	mul.f64 	%fd322, %fd314, %fd321;
	mul.f64 	%fd323, %fd322, 0d3F2A01A01A01A01A;
	sub.f64 	%fd324, %fd320, %fd323;
	add.f64 	%fd325, %fd324, 0d3FF0000000000000;
	st.global.f64 	[%rd107+16], %fd325;
	ld.global.f64 	%fd326, [%rd106+24];
	mul.f64 	%fd327, %fd326, %fd326;
	mul.f64 	%fd328, %fd327, 0d3FC5555555555555;
	mul.f64 	%fd329, %fd326, %fd327;
	mul.f64 	%fd330, %fd326, %fd329;
	mul.f64 	%fd331, %fd330, 0d3F81111111111111;
	sub.f64 	%fd332, %fd331, %fd328;
	mul.f64 	%fd333, %fd326, %fd330;
	mul.f64 	%fd334, %fd326, %fd333;
	mul.f64 	%fd335, %fd334, 0d3F2A01A01A01A01A;
	sub.f64 	%fd336, %fd332, %fd335;
	add.f64 	%fd337, %fd336, 0d3FF0000000000000;
	st.global.f64 	[%rd107+24], %fd337;
	add.s32 	%r298, %r298, 4;
	setp.lt.s32 	%p40, %r298, %r11;
	@%p40 bra 	$L__BB0_34;
	bra.uni 	$L__BB0_53;
$L__BB0_35:
	setp.eq.f64 	%p20, %fd955, 0d7FF0000000000000;
	selp.f64 	%fd956, 0dFFF8000000000000, %fd10, %p20;
	bra.uni 	$L__BB0_47;
$L__BB0_36:
	setp.eq.f64 	%p10, %fd9, 0d0000000000000000;
	mov.f64 	%fd956, 0dFFF8000000000000;
	@%p10 bra 	$L__BB0_47;
	setp.ltu.f64 	%p11, %fd955, %fd9;
	mov.f64 	%fd956, %fd10;
	@%p11 bra 	$L__BB0_47;
	{
	.reg .b32 %temp; 
	mov.b64 	{%temp, %r152}, %fd955;
	}
	shr.u32 	%r290, %r152, 20;
	setp.gt.u32 	%p12, %r152, 1048575;
	@%p12 bra 	$L__BB0_40;
	mul.f64 	%fd955, %fd955, 0d4350000000000000;
	{
	.reg .b32 %temp; 
	mov.b64 	{%temp, %r153}, %fd955;
	}
	shr.u32 	%r154, %r153, 20;
	add.s32 	%r155, %r290, %r154;
	add.s32 	%r290, %r155, -54;
$L__BB0_40:
	mov.b64 	%rd73, %fd955;
	and.b64  	%rd74, %rd73, 4503599627370495;
	or.b64  	%rd226, %rd74, 4503599627370496;
	sub.s32 	%r291, %r290, %r13;
$L__BB0_41:
	sub.s64 	%rd75, %rd226, %rd13;
	mov.b64 	%fd200, %rd75;
	{
	.reg .b32 %temp; 
	mov.b64 	{%temp, %r156}, %fd200;
	}
	setp.lt.s32 	%p13, %r156, 0;
	selp.b64 	%rd16, %rd226, %rd75, %p13;
	shl.b64 	%rd226, %rd16, 1;
	add.s32 	%r22, %r291, -1;
	setp.gt.s32 	%p14, %r291, 0;
	mov.u32 	%r291, %r22;
	@%p14 bra 	$L__BB0_41;
	and.b64  	%rd18, %rd16, 9223372036854775807;
	setp.eq.s64 	%p15, %rd18, 0;
	mov.b64 	%rd227, 0;
	@%p15 bra 	$L__BB0_46;
	mov.b64 	%fd201, %rd18;
	mul.f64 	%fd202, %fd201, 0d4350000000000000;
	{
	.reg .b32 %temp; 
	mov.b64 	{%temp, %r157}, %fd202;
	}
	shr.u32 	%r158, %r157, 20;
	sub.s32 	%r159, 55, %r158;
	sub.s32 	%r23, %r13, %r159;
	shl.b64 	%rd19, %rd18, %r159;
	setp.gt.s32 	%p16, %r23, 0;
	@%p16 bra 	$L__BB0_45;
	sub.s32 	%r161, 1, %r23;
	shr.u64 	%rd227, %rd19, %r161;
	bra.uni 	$L__BB0_46;
$L__BB0_45:
	add.s32 	%r160, %r23, -1;
	cvt.u64.u32 	%rd77, %r160;
	shl.b64 	%rd78, %rd77, 52;
	add.s64 	%rd227, %rd78, %rd19;
$L__BB0_46:
	mov.b64 	%fd203, %rd227;
	copysign.f64 	%fd956, %fd10, %fd203;
$L__BB0_47:
	cvta.to.global.u64 	%rd79, %rd44;
	mul.wide.s32 	%rd80, %r289, 8;
	add.s64 	%rd81, %rd79, %rd80;
	st.global.f64 	[%rd81], %fd956;
	add.s32 	%r289, %r289, 1;
	setp.lt.s32 	%p21, %r289, %r11;
	@%p21 bra 	$L__BB0_8;
	bra.uni 	$L__BB0_11;
$L__BB0_48:
	setp.lt.s32 	%p41, %r4, 1;
	@%p41 bra 	$L__BB0_53;
	mov.u32 	%r300, %r3;
$L__BB0_50:
	mul.wide.s32 	%rd108, %r300, 8;
	add.s64 	%rd23, %rd10, %rd108;
	add.s64 	%rd24, %rd5, %rd108;
	ld.global.f64 	%fd959, [%rd24];
	mov.f64 	%fd960, 0d3FF0000000000000;
	mov.b32 	%r301, 1;
	mov.f64 	%fd961, %fd960;
$L__BB0_51:
	cvt.rn.f64.u32 	%fd339, %r301;
	mul.f64 	%fd340, %fd961, %fd339;
	ld.global.f64 	%fd341, [%rd23];
	mul.f64 	%fd342, %fd341, 0d3FE0000000000000;
	mul.f64 	%fd343, %fd342, %fd342;
	mul.f64 	%fd344, %fd960, %fd343;
	mul.f64 	%fd345, %fd340, %fd340;
	div.rn.f64 	%fd346, %fd344, %fd345;
	fma.rn.f64 	%fd347, %fd346, %fd346, %fd959;
	st.global.f64 	[%rd24], %fd347;
	add.s32 	%r170, %r301, 1;
	cvt.rn.f64.u32 	%fd348, %r170;
	mul.f64 	%fd961, %fd340, %fd348;
	ld.global.f64 	%fd349, [%rd23];
	mul.f64 	%fd350, %fd349, 0d3FE0000000000000;
	mul.f64 	%fd351, %fd350, %fd350;
	mul.f64 	%fd960, %fd344, %fd351;
	mul.f64 	%fd352, %fd961, %fd961;
	div.rn.f64 	%fd353, %fd960, %fd352;
	fma.rn.f64 	%fd959, %fd353, %fd353, %fd347;
	st.global.f64 	[%rd24], %fd959;
	add.s32 	%r301, %r301, 2;
	setp.ne.s32 	%p42, %r301, 75;
	@%p42 bra 	$L__BB0_51;
	add.s32 	%r300, %r300, 1;
	setp.lt.s32 	%p43, %r300, %r11;
	@%p43 bra 	$L__BB0_50;
$L__BB0_53:
	mov.pred 	%p154, -1;
	setp.eq.s32 	%p45, %r10, 1;
	@%p45 bra 	$L__BB0_99;
	setp.ne.s32 	%p46, %r10, 0;
	@%p46 bra 	$L__BB0_98;
	ld.global.f64 	%fd29, [%rd11];
	abs.f64 	%fd30, %fd29;
	setp.neu.f64 	%p47, %fd30, 0d7FF0000000000000;
	@%p47 bra 	$L__BB0_57;
	mov.f64 	%fd359, 0d0000000000000000;
	mul.rn.f64 	%fd963, %fd29, %fd359;
	mov.b32 	%r304, 1;
	bra.uni 	$L__BB0_60;
$L__BB0_57:
	mul.f64 	%fd354, %fd29, 0d3FE45F306DC9C883;
	cvt.rni.s32.f64 	%r303, %fd354;
	cvt.rn.f64.s32 	%fd355, %r303;
	fma.rn.f64 	%fd356, %fd355, 0dBFF921FB54442D18, %fd29;
	fma.rn.f64 	%fd357, %fd355, 0dBC91A62633145C00, %fd356;
	fma.rn.f64 	%fd963, %fd355, 0dB97B839A252049C0, %fd357;
	setp.ltu.f64 	%p48, %fd30, 0d41E0000000000000;
	@%p48 bra 	$L__BB0_59;
	{ // callseq 1, 0
	.param .b64 param0;
	st.param.f64 	[param0], %fd29;
	.param .align 16 .b8 retval0[16];
	call.uni (retval0), 
	__internal_trig_reduction_slowpathd, 
	(
	param0
	);
	ld.param.f64 	%fd963, [retval0];
	ld.param.b32 	%r303, [retval0+8];
	} // callseq 1
$L__BB0_59:
	add.s32 	%r304, %r303, 1;
$L__BB0_60:
	shl.b32 	%r173, %r304, 6;
	cvt.u64.u32 	%rd109, %r173;
	and.b64  	%rd110, %rd109, 64;
	mov.u64 	%rd111, __cudart_sin_cos_coeffs;
	add.s64 	%rd112, %rd111, %rd110;
	mul.rn.f64 	%fd360, %fd963, %fd963;
	and.b32  	%r174, %r304, 1;
	setp.eq.b32 	%p49, %r174, 1;
	selp.f64 	%fd361, 0dBDA8FF8320FD8164, 0d3DE5DB65F9785EBA, %p49;
	ld.global.nc.v2.f64 	{%fd362, %fd363}, [%rd112];
	fma.rn.f64 	%fd364, %fd361, %fd360, %fd362;
	fma.rn.f64 	%fd365, %fd364, %fd360, %fd363;
	ld.global.nc.v2.f64 	{%fd366, %fd367}, [%rd112+16];
	fma.rn.f64 	%fd368, %fd365, %fd360, %fd366;
	fma.rn.f64 	%fd369, %fd368, %fd360, %fd367;
	ld.global.nc.v2.f64 	{%fd370, %fd371}, [%rd112+32];
	fma.rn.f64 	%fd372, %fd369, %fd360, %fd370;
	fma.rn.f64 	%fd373, %fd372, %fd360, %fd371;
	fma.rn.f64 	%fd374, %fd373, %fd963, %fd963;
	fma.rn.f64 	%fd375, %fd373, %fd360, 0d3FF0000000000000;
	selp.f64 	%fd376, %fd375, %fd374, %p49;
	and.b32  	%r175, %r304, 2;
	setp.eq.s32 	%p50, %r175, 0;
	mov.f64 	%fd377, 0d0000000000000000;
	sub.f64 	%fd378, %fd377, %fd376;
	selp.f64 	%fd379, %fd376, %fd378, %p50;
	setp.leu.f64 	%p51, %fd379, 0d3FE999999999999A;
	@%p51 bra 	$L__BB0_67;
	setp.neu.f64 	%p52, %fd30, 0d7FF0000000000000;
	@%p52 bra 	$L__BB0_63;
	mov.f64 	%fd385, 0d0000000000000000;
	mul.rn.f64 	%fd965, %fd29, %fd385;
	mov.b32 	%r306, 1;
	bra.uni 	$L__BB0_66;
$L__BB0_63:
	mul.f64 	%fd380, %fd29, 0d3FE45F306DC9C883;
	cvt.rni.s32.f64 	%r305, %fd380;
	cvt.rn.f64.s32 	%fd381, %r305;
	fma.rn.f64 	%fd382, %fd381, 0dBFF921FB54442D18, %fd29;
	fma.rn.f64 	%fd383, %fd381, 0dBC91A62633145C00, %fd382;
	fma.rn.f64 	%fd965, %fd381, 0dB97B839A252049C0, %fd383;
	setp.ltu.f64 	%p53, %fd30, 0d41E0000000000000;
	@%p53 bra 	$L__BB0_65;
	{ // callseq 2, 0
	.param .b64 param0;
	st.param.f64 	[param0], %fd29;
	.param .align 16 .b8 retval0[16];
	call.uni (retval0), 
	__internal_trig_reduction_slowpathd, 
	(
	param0
	);
	ld.param.f64 	%fd965, [retval0];
	ld.param.b32 	%r305, [retval0+8];
	} // callseq 2
$L__BB0_65:
	add.s32 	%r306, %r305, 1;
$L__BB0_66:
	shl.b32 	%r178, %r306, 6;
	cvt.u64.u32 	%rd113, %r178;
	and.b64  	%rd114, %rd113, 64;
	add.s64 	%rd116, %rd111, %rd114;
	mul.rn.f64 	%fd386, %fd965, %fd965;
	and.b32  	%r179, %r306, 1;
	setp.eq.b32 	%p54, %r179, 1;
	selp.f64 	%fd387, 0dBDA8FF8320FD8164, 0d3DE5DB65F9785EBA, %p54;
	ld.global.nc.v2.f64 	{%fd388, %fd389}, [%rd116];
	fma.rn.f64 	%fd390, %fd387, %fd386, %fd388;
	fma.rn.f64 	%fd391, %fd390, %fd386, %fd389;
	ld.global.nc.v2.f64 	{%fd392, %fd393}, [%rd116+16];
	fma.rn.f64 	%fd394, %fd391, %fd386, %fd392;
	fma.rn.f64 	%fd395, %fd394, %fd386, %fd393;
	ld.global.nc.v2.f64 	{%fd396, %fd397}, [%rd116+32];
	fma.rn.f64 	%fd398, %fd395, %fd386, %fd396;
	fma.rn.f64 	%fd399, %fd398, %fd386, %fd397;
	fma.rn.f64 	%fd400, %fd399, %fd965, %fd965;
	fma.rn.f64 	%fd401, %fd399, %fd386, 0d3FF0000000000000;
	selp.f64 	%fd402, %fd401, %fd400, %p54;
	and.b32  	%r180, %r306, 2;
	setp.eq.s32 	%p55, %r180, 0;
	mov.f64 	%fd403, 0d0000000000000000;
	sub.f64 	%fd404, %fd403, %fd402;
	selp.f64 	%fd405, %fd402, %fd404, %p55;
	add.u64 	%rd117, %SP, 0;
	add.u64 	%rd118, %SPL, 0;
	st.local.f64 	[%rd118], %fd405;
	mov.u64 	%rd119, $str;
	cvta.global.u64 	%rd120, %rd119;
	{ // callseq 3, 0
	.param .b64 param0;
	st.param.b64 	[param0], %rd120;
	.param .b64 param1;
	st.param.b64 	[param1], %rd117;
	.param .b32 retval0;
	call.uni (retval0), 
	vprintf, 
	(
	param0, 
	param1
	);
	ld.param.b32 	%r181, [retval0];
	} // callseq 3
$L__BB0_67:
	setp.lt.s32 	%p56, %r4, 1;
	@%p56 bra 	$L__BB0_162;
	mov.u32 	%r307, %r3;
$L__BB0_69:
	mul.wide.s32 	%rd121, %r307, 8;
	add.s64 	%rd122, %rd4, %rd121;
	ld.global.f64 	%fd41, [%rd122];
	ld.global.f64 	%fd42, [%rd11];
	abs.f64 	%fd43, %fd42;
	setp.neu.f64 	%p57, %fd43, 0d7FF0000000000000;
	@%p57 bra 	$L__BB0_71;
	mov.f64 	%fd411, 0d0000000000000000;
	mul.rn.f64 	%fd967, %fd42, %fd411;
	mov.b32 	%r309, 1;
	bra.uni 	$L__BB0_74;
$L__BB0_71:
	mul.f64 	%fd406, %fd42, 0d3FE45F306DC9C883;
	cvt.rni.s32.f64 	%r308, %fd406;
	cvt.rn.f64.s32 	%fd407, %r308;
	fma.rn.f64 	%fd408, %fd407, 0dBFF921FB54442D18, %fd42;
	fma.rn.f64 	%fd409, %fd407, 0dBC91A62633145C00, %fd408;
	fma.rn.f64 	%fd967, %fd407, 0dB97B839A252049C0, %fd409;
	setp.ltu.f64 	%p58, %fd43, 0d41E0000000000000;
	@%p58 bra 	$L__BB0_73;
	{ // callseq 4, 0
	.param .b64 param0;
	st.param.f64 	[param0], %fd42;
	.param .align 16 .b8 retval0[16];
	call.uni (retval0), 
	__internal_trig_reduction_slowpathd, 
	(
	param0
	);
	ld.param.f64 	%fd967, [retval0];
	ld.param.b32 	%r308, [retval0+8];
	} // callseq 4
$L__BB0_73:
	add.s32 	%r309, %r308, 1;
$L__BB0_74:
	shl.b32 	%r185, %r309, 6;
	cvt.u64.u32 	%rd123, %r185;
	and.b64  	%rd124, %rd123, 64;
	add.s64 	%rd126, %rd111, %rd124;
	mul.rn.f64 	%fd412, %fd967, %fd967;
	and.b32  	%r186, %r309, 1;
	setp.eq.b32 	%p59, %r186, 1;
	selp.f64 	%fd413, 0dBDA8FF8320FD8164, 0d3DE5DB65F9785EBA, %p59;
	ld.global.nc.v2.f64 	{%fd414, %fd415}, [%rd126];
	fma.rn.f64 	%fd416, %fd413, %fd412, %fd414;
	fma.rn.f64 	%fd417, %fd416, %fd412, %fd415;
	ld.global.nc.v2.f64 	{%fd418, %fd419}, [%rd126+16];
	fma.rn.f64 	%fd420, %fd417, %fd412, %fd418;
	fma.rn.f64 	%fd421, %fd420, %fd412, %fd419;
	ld.global.nc.v2.f64 	{%fd422, %fd423}, [%rd126+32];
	fma.rn.f64 	%fd424, %fd421, %fd412, %fd422;
	fma.rn.f64 	%fd425, %fd424, %fd412, %fd423;
	fma.rn.f64 	%fd426, %fd425, %fd967, %fd967;
	fma.rn.f64 	%fd427, %fd425, %fd412, 0d3FF0000000000000;
	selp.f64 	%fd428, %fd427, %fd426, %p59;
	and.b32  	%r187, %r309, 2;
	setp.eq.s32 	%p60, %r187, 0;
	mov.f64 	%fd429, 0d0000000000000000;
	sub.f64 	%fd430, %fd429, %fd428;
	selp.f64 	%fd431, %fd428, %fd430, %p60;
	mul.f64 	%fd432, %fd431, %fd431;
	mov.f64 	%fd433, 0d3FF0000000000000;
	sub.f64 	%fd434, %fd433, %fd432;
	sqrt.rn.f64 	%fd435, %fd434;
	div.rn.f64 	%fd436, %fd41, %fd435;
	add.s64 	%rd25, %rd5, %rd121;
	ld.global.f64 	%fd437, [%rd25];
	mul.f64 	%fd49, %fd436, %fd437;
	{
	.reg .b32 %temp; 
	mov.b64 	{%temp, %r188}, %fd49;
	}
	mov.b32 	%f1, %r188;
	abs.f32 	%f2, %f1;
	setp.geu.f32 	%p61, %f2, 0f3FE26666;
	@%p61 bra 	$L__BB0_76;
	mul.f64 	%fd471, %fd49, %fd49;
	fma.rn.f64 	%fd472, %fd471, 0d3FB0066BDC1895E9, 0dBFB3823B180754AF;
	fma.rn.f64 	%fd473, %fd472, %fd471, 0d3FB11E52CC2F79AE;
	fma.rn.f64 	%fd474, %fd473, %fd471, 0dBF924EAF3526861B;
	fma.rn.f64 	%fd475, %fd474, %fd471, 0d3F91DF02A31E6CB7;
	fma.rn.f64 	%fd476, %fd475, %fd471, 0d3F847D18B0EEC6CC;
	fma.rn.f64 	%fd477, %fd476, %fd471, 0d3F8D0AF961BA53B0;
	fma.rn.f64 	%fd478, %fd477, %fd471, 0d3F91BF7734CF1C48;
	fma.rn.f64 	%fd479, %fd478, %fd471, 0d3F96E91483144EF7;
	fma.rn.f64 	%fd480, %fd479, %fd471, 0d3F9F1C6E0A4F9F81;
	fma.rn.f64 	%fd481, %fd480, %fd471, 0d3FA6DB6DC27FA92B;
	fma.rn.f64 	%fd482, %fd481, %fd471, 0d3FB333333320F91B;
	fma.rn.f64 	%fd483, %fd482, %fd471, 0d3FC5555555555F4D;
	mul.f64 	%fd484, %fd471, %fd483;
	fma.rn.f64 	%fd968, %fd484, %fd49, %fd49;
	bra.uni 	$L__BB0_77;
$L__BB0_76:
	abs.f64 	%fd438, %fd49;
	fma.rn.f64 	%fd439, %fd438, 0dBFE0000000000000, 0d3FE0000000000000;
	rsqrt.approx.ftz.f64 	%fd440, %fd439;
	{
	.reg .b32 %temp; 
	mov.b64 	{%r189, %temp}, %fd440;
	}
	{
	.reg .b32 %temp; 
	mov.b64 	{%temp, %r190}, %fd440;
	}
	add.s32 	%r191, %r190, -1048576;
	mov.b64 	%fd441, {%r189, %r191};
	mul.f64 	%fd442, %fd439, %fd440;
	neg.f64 	%fd443, %fd442;
	fma.rn.f64 	%fd444, %fd442, %fd443, %fd439;
	fma.rn.f64 	%fd445, %fd444, %fd441, %fd442;
	neg.f64 	%fd446, %fd445;
	fma.rn.f64 	%fd447, %fd440, %fd446, 0d3FF0000000000000;
	fma.rn.f64 	%fd448, %fd447, %fd441, %fd441;
	fma.rn.f64 	%fd449, %fd445, %fd446, %fd439;
	fma.rn.f64 	%fd450, %fd449, %fd448, %fd445;
	{
	.reg .b32 %temp; 
	mov.b64 	{%temp, %r192}, %fd439;
	}
	setp.lt.s32 	%p62, %r192, 0;
	selp.f64 	%fd451, 0dFFF8000000000000, %fd450, %p62;
	setp.ne.f64 	%p63, %fd439, 0d0000000000000000;
	selp.f64 	%fd452, %fd451, %fd439, %p63;
	fma.rn.f64 	%fd453, %fd439, 0d3FB0066BDC1895E9, 0dBFB3823B180754AF;
	fma.rn.f64 	%fd454, %fd453, %fd439, 0d3FB11E52CC2F79AE;
	fma.rn.f64 	%fd455, %fd454, %fd439, 0dBF924EAF3526861B;
	fma.rn.f64 	%fd456, %fd455, %fd439, 0d3F91DF02A31E6CB7;
	fma.rn.f64 	%fd457, %fd456, %fd439, 0d3F847D18B0EEC6CC;
	fma.rn.f64 	%fd458, %fd457, %fd439, 0d3F8D0AF961BA53B0;
	fma.rn.f64 	%fd459, %fd458, %fd439, 0d3F91BF7734CF1C48;
	fma.rn.f64 	%fd460, %fd459, %fd439, 0d3F96E91483144EF7;
	fma.rn.f64 	%fd461, %fd460, %fd439, 0d3F9F1C6E0A4F9F81;
	fma.rn.f64 	%fd462, %fd461, %fd439, 0d3FA6DB6DC27FA92B;
	fma.rn.f64 	%fd463, %fd462, %fd439, 0d3FB333333320F91B;
	fma.rn.f64 	%fd464, %fd463, %fd439, 0d3FC5555555555F4D;
	mul.f64 	%fd465, %fd439, %fd464;
	mul.f64 	%fd466, %fd452, 0dC000000000000000;
	fma.rn.f64 	%fd467, %fd466, %fd465, 0d3C91A62633145C07;
	add.f64 	%fd468, %fd466, 0d3FE921FB54442D18;
	add.f64 	%fd469, %fd468, %fd467;
	add.f64 	%fd470, %fd469, 0d3FE921FB54442D18;
	copysign.f64 	%fd968, %fd49, %fd470;
$L__BB0_77:
	add.s64 	%rd129, %rd6, %rd121;
	st.global.f64 	[%rd129], %fd968;
	ld.global.f64 	%fd53, [%rd11];
	abs.f64 	%fd54, %fd53;
	setp.neu.f64 	%p64, %fd54, 0d7FF0000000000000;
	@%p64 bra 	$L__BB0_79;
	mov.f64 	%fd490, 0d0000000000000000;
	mul.rn.f64 	%fd970, %fd53, %fd490;
	mov.b32 	%r311, 1;
	bra.uni 	$L__BB0_82;
$L__BB0_79:
	mul.f64 	%fd485, %fd53, 0d3FE45F306DC9C883;
	cvt.rni.s32.f64 	%r310, %fd485;
	cvt.rn.f64.s32 	%fd486, %r310;
	fma.rn.f64 	%fd487, %fd486, 0dBFF921FB54442D18, %fd53;
	fma.rn.f64 	%fd488, %fd486, 0dBC91A62633145C00, %fd487;
	fma.rn.f64 	%fd970, %fd486, 0dB97B839A252049C0, %fd488;
	setp.ltu.f64 	%p65, %fd54, 0d41E0000000000000;
	@%p65 bra 	$L__BB0_81;
	{ // callseq 5, 0
	.param .b64 param0;
	st.param.f64 	[param0], %fd53;
	.param .align 16 .b8 retval0[16];
	call.uni (retval0), 
	__internal_trig_reduction_slowpathd, 
	(
	param0
	);
	ld.param.f64 	%fd970, [retval0];
	ld.param.b32 	%r310, [retval0+8];
	} // callseq 5
$L__BB0_81:
	add.s32 	%r311, %r310, 1;
$L__BB0_82:
	shl.b32 	%r195, %r311, 6;
	cvt.u64.u32 	%rd130, %r195;
	and.b64  	%rd131, %rd130, 64;
	add.s64 	%rd133, %rd111, %rd131;
	mul.rn.f64 	%fd491, %fd970, %fd970;
	and.b32  	%r196, %r311, 1;
	setp.eq.b32 	%p66, %r196, 1;
	selp.f64 	%fd492, 0dBDA8FF8320FD8164, 0d3DE5DB65F9785EBA, %p66;
	ld.global.nc.v2.f64 	{%fd493, %fd494}, [%rd133];
	fma.rn.f64 	%fd495, %fd492, %fd491, %fd493;
	fma.rn.f64 	%fd496, %fd495, %fd491, %fd494;
	ld.global.nc.v2.f64 	{%fd497, %fd498}, [%rd133+16];
	fma.rn.f64 	%fd499, %fd496, %fd491, %fd497;
	fma.rn.f64 	%fd500, %fd499, %fd491, %fd498;
	ld.global.nc.v2.f64 	{%fd501, %fd502}, [%rd133+32];
	fma.rn.f64 	%fd503, %fd500, %fd491, %fd501;
	fma.rn.f64 	%fd504, %fd503, %fd491, %fd502;
	fma.rn.f64 	%fd505, %fd504, %fd970, %fd970;
	fma.rn.f64 	%fd506, %fd504, %fd491, 0d3FF0000000000000;
	selp.f64 	%fd507, %fd506, %fd505, %p66;
	and.b32  	%r197, %r311, 2;
	setp.eq.s32 	%p67, %r197, 0;
	mov.f64 	%fd508, 0d0000000000000000;
	sub.f64 	%fd509, %fd508, %fd507;
	selp.f64 	%fd60, %fd507, %fd509, %p67;
	add.s64 	%rd135, %rd10, %rd121;
	ld.global.f64 	%fd61, [%rd135];
	abs.f64 	%fd62, %fd61;
	setp.neu.f64 	%p68, %fd62, 0d7FF0000000000000;
	@%p68 bra 	$L__BB0_84;
	mov.f64 	%fd515, 0d0000000000000000;
	mul.rn.f64 	%fd972, %fd61, %fd515;
	mov.b32 	%r313, 1;
	bra.uni 	$L__BB0_87;
$L__BB0_84:
	mul.f64 	%fd510, %fd61, 0d3FE45F306DC9C883;
	cvt.rni.s32.f64 	%r312, %fd510;
	cvt.rn.f64.s32 	%fd511, %r312;
	fma.rn.f64 	%fd512, %fd511, 0dBFF921FB54442D18, %fd61;
	fma.rn.f64 	%fd513, %fd511, 0dBC91A62633145C00, %fd512;
	fma.rn.f64 	%fd972, %fd511, 0dB97B839A252049C0, %fd513;
	setp.ltu.f64 	%p69, %fd62, 0d41E0000000000000;
	@%p69 bra 	$L__BB0_86;
	{ // callseq 6, 0
	.param .b64 param0;
	st.param.f64 	[param0], %fd61;
	.param .align 16 .b8 retval0[16];
	call.uni (retval0), 
	__internal_trig_reduction_slowpathd, 
	(
	param0
	);
	ld.param.f64 	%fd972, [retval0];
	ld.param.b32 	%r312, [retval0+8];
	} // callseq 6
$L__BB0_86:
	add.s32 	%r313, %r312, 1;
$L__BB0_87:
	setp.neu.f64 	%p70, %fd54, 0d7FF0000000000000;
	shl.b32 	%r200, %r313, 6;
	cvt.u64.u32 	%rd136, %r200;
	and.b64  	%rd137, %rd136, 64;
	add.s64 	%rd139, %rd111, %rd137;
	mul.rn.f64 	%fd516, %fd972, %fd972;
	and.b32  	%r201, %r313, 1;
	setp.eq.b32 	%p71, %r201, 1;
	selp.f64 	%fd517, 0dBDA8FF8320FD8164, 0d3DE5DB65F9785EBA, %p71;
	ld.global.nc.v2.f64 	{%fd518, %fd519}, [%rd139];
	fma.rn.f64 	%fd520, %fd517, %fd516, %fd518;
	fma.rn.f64 	%fd521, %fd520, %fd516, %fd519;
	ld.global.nc.v2.f64 	{%fd522, %fd523}, [%rd139+16];
	fma.rn.f64 	%fd524, %fd521, %fd516, %fd522;
	fma.rn.f64 	%fd525, %fd524, %fd516, %fd523;
	ld.global.nc.v2.f64 	{%fd526, %fd527}, [%rd139+32];
	fma.rn.f64 	%fd528, %fd525, %fd516, %fd526;
	fma.rn.f64 	%fd529, %fd528, %fd516, %fd527;
	fma.rn.f64 	%fd530, %fd529, %fd972, %fd972;
	fma.rn.f64 	%fd531, %fd529, %fd516, 0d3FF0000000000000;
	selp.f64 	%fd532, %fd531, %fd530, %p71;
	and.b32  	%r202, %r313, 2;
	setp.eq.s32 	%p72, %r202, 0;
	mov.f64 	%fd533, 0d0000000000000000;
	sub.f64 	%fd534, %fd533, %fd532;
	selp.f64 	%fd535, %fd532, %fd534, %p72;
	mul.f64 	%fd68, %fd60, %fd535;
	mul.wide.s32 	%rd140, %r307, 8;
	add.s64 	%rd141, %rd3, %rd140;
	ld.global.f64 	%fd536, [%rd141];
	ld.global.f64 	%fd537, [%rd25];
	mul.f64 	%fd69, %fd536, %fd537;
	@%p70 bra 	$L__BB0_89;
	mov.f64 	%fd543, 0d0000000000000000;
	mul.rn.f64 	%fd974, %fd53, %fd543;
	mov.b32 	%r315, 1;
	bra.uni 	$L__BB0_92;
$L__BB0_89:
	mul.f64 	%fd538, %fd53, 0d3FE45F306DC9C883;
	cvt.rni.s32.f64 	%r314, %fd538;
	cvt.rn.f64.s32 	%fd539, %r314;
	fma.rn.f64 	%fd540, %fd539, 0dBFF921FB54442D18, %fd53;
	fma.rn.f64 	%fd541, %fd539, 0dBC91A62633145C00, %fd540;
	fma.rn.f64 	%fd974, %fd539, 0dB97B839A252049C0, %fd541;
	setp.ltu.f64 	%p73, %fd54, 0d41E0000000000000;
	@%p73 bra 	$L__BB0_91;
	{ // callseq 7, 0
	.param .b64 param0;
	st.param.f64 	[param0], %fd53;
	.param .align 16 .b8 retval0[16];
	call.uni (retval0), 
	__internal_trig_reduction_slowpathd, 
	(
	param0
	);
	ld.param.f64 	%fd974, [retval0];
	ld.param.b32 	%r314, [retval0+8];
	} // callseq 7
$L__BB0_91:
	add.s32 	%r315, %r314, 1;
$L__BB0_92:
	shl.b32 	%r205, %r315, 6;
	cvt.u64.u32 	%rd142, %r205;
	and.b64  	%rd143, %rd142, 64;
	add.s64 	%rd145, %rd111, %rd143;
	mul.rn.f64 	%fd544, %fd974, %fd974;
	and.b32  	%r206, %r315, 1;
	setp.eq.b32 	%p74, %r206, 1;
	selp.f64 	%fd545, 0dBDA8FF8320FD8164, 0d3DE5DB65F9785EBA, %p74;
	ld.global.nc.v2.f64 	{%fd546, %fd547}, [%rd145];
	fma.rn.f64 	%fd548, %fd545, %fd544, %fd546;
	fma.rn.f64 	%fd549, %fd548, %fd544, %fd547;
	ld.global.nc.v2.f64 	{%fd550, %fd551}, [%rd145+16];
	fma.rn.f64 	%fd552, %fd549, %fd544, %fd550;
	fma.rn.f64 	%fd553, %fd552, %fd544, %fd551;
	ld.global.nc.v2.f64 	{%fd554, %fd555}, [%rd145+32];
	fma.rn.f64 	%fd556, %fd553, %fd544, %fd554;
	fma.rn.f64 	%fd557, %fd556, %fd544, %fd555;
	fma.rn.f64 	%fd558, %fd557, %fd974, %fd974;
	fma.rn.f64 	%fd559, %fd557, %fd544, 0d3FF0000000000000;
	selp.f64 	%fd560, %fd559, %fd558, %p74;
	and.b32  	%r207, %r315, 2;
	setp.eq.s32 	%p75, %r207, 0;
	mov.f64 	%fd561, 0d0000000000000000;
	sub.f64 	%fd562, %fd561, %fd560;
	selp.f64 	%fd563, %fd560, %fd562, %p75;
	mul.f64 	%fd564, %fd563, %fd563;
	mov.f64 	%fd565, 0d3FF0000000000000;
	sub.f64 	%fd566, %fd565, %fd564;
	sqrt.rn.f64 	%fd567, %fd566;
	mul.f64 	%fd568, %fd69, %fd567;
	sub.f64 	%fd75, %fd68, %fd568;
	{
	.reg .b32 %temp; 
	mov.b64 	{%temp, %r80}, %fd75;
	}
	abs.f64 	%fd76, %fd75;
	{
	.reg .b32 %temp; 
	mov.b64 	{%temp, %r208}, %fd76;
	}
	setp.gt.s32 	%p76, %r208, 1071801957;
	@%p76 bra 	$L__BB0_96;
	mul.f64 	%fd609, %fd75, %fd75;
	fma.rn.f64 	%fd610, %fd609, 0d3FB0066BDC1895E9, 0dBFB3823B180754AF;
	fma.rn.f64 	%fd611, %fd610, %fd609, 0d3FB11E52CC2F79AE;
	fma.rn.f64 	%fd612, %fd611, %fd609, 0dBF924EAF3526861B;
	fma.rn.f64 	%fd613, %fd612, %fd609, 0d3F91DF02A31E6CB7;
	fma.rn.f64 	%fd614, %fd613, %fd609, 0d3F847D18B0EEC6CC;
	fma.rn.f64 	%fd615, %fd614, %fd609, 0d3F8D0AF961BA53B0;
	fma.rn.f64 	%fd616, %fd615, %fd609, 0d3F91BF7734CF1C48;
	fma.rn.f64 	%fd617, %fd616, %fd609, 0d3F96E91483144EF7;
	fma.rn.f64 	%fd618, %fd617, %fd609, 0d3F9F1C6E0A4F9F81;
	fma.rn.f64 	%fd619, %fd618, %fd609, 0d3FA6DB6DC27FA92B;
	fma.rn.f64 	%fd620, %fd619, %fd609, 0d3FB333333320F91B;
	fma.rn.f64 	%fd621, %fd620, %fd609, 0d3FC5555555555F4D;
	mul.f64 	%fd622, %fd609, %fd621;
	fma.rn.f64 	%fd77, %fd622, %fd76, %fd76;
	setp.gt.s32 	%p80, %r80, -1;
	@%p80 bra 	$L__BB0_95;
	mov.f64 	%fd627, 0d3C91A62633145C07;
	add.rn.f64 	%fd628, %fd77, %fd627;
	mov.f64 	%fd629, 0d3FF921FB54442D18;
	add.rn.f64 	%fd975, %fd629, %fd628;
	bra.uni 	$L__BB0_97;
$L__BB0_95:
	mov.f64 	%fd623, 0dBC91A62633145C07;
	add.rn.f64 	%fd624, %fd77, %fd623;
	neg.f64 	%fd625, %fd624;
	mov.f64 	%fd626, 0d3FF921FB54442D18;
	add.rn.f64 	%fd975, %fd626, %fd625;
	bra.uni 	$L__BB0_97;
$L__BB0_96:
	mov.f64 	%fd569, 0d3FF0000000000000;
	sub.f64 	%fd570, %fd569, %fd76;
	{
	.reg .b32 %temp; 
	mov.b64 	{%r209, %temp}, %fd570;
	}
	{
	.reg .b32 %temp; 
	mov.b64 	{%temp, %r210}, %fd570;
	}
	add.s32 	%r211, %r210, -1048576;
	mov.b64 	%fd571, {%r209, %r211};
	rsqrt.approx.ftz.f64 	%fd572, %fd571;
	{
	.reg .b32 %temp; 
	mov.b64 	{%r212, %temp}, %fd572;
	}
	{
	.reg .b32 %temp; 
	mov.b64 	{%temp, %r213}, %fd572;
	}
	add.s32 	%r214, %r213, -1048576;
	mov.b64 	%fd573, {%r212, %r214};
	mul.f64 	%fd574, %fd571, %fd572;
	neg.f64 	%fd575, %fd574;
	fma.rn.f64 	%fd576, %fd574, %fd575, %fd571;
	fma.rn.f64 	%fd577, %fd576, %fd573, %fd574;
	neg.f64 	%fd578, %fd577;
	fma.rn.f64 	%fd579, %fd572, %fd578, 0d3FF0000000000000;
	fma.rn.f64 	%fd580, %fd579, %fd573, %fd573;
	fma.rn.f64 	%fd581, %fd577, %fd578, %fd571;
	fma.rn.f64 	%fd582, %fd581, %fd580, %fd577;
	{
	.reg .b32 %temp; 
	mov.b64 	{%r215, %temp}, %fd582;
	}
	{
	.reg .b32 %temp; 
	mov.b64 	{%temp, %r216}, %fd582;
	}
	add.s32 	%r217, %r216, 1048576;
	mov.b64 	%fd583, {%r215, %r217};
	fma.rn.f64 	%fd584, %fd570, 0d3EC715B371155F70, 0dBEBAC2FE66FAAC4B;
	fma.rn.f64 	%fd585, %fd584, %fd570, 0d3ED9A9B88EFCD9B8;
	fma.rn.f64 	%fd586, %fd585, %fd570, 0d3EDD0F40A8A0C4C3;
	fma.rn.f64 	%fd587, %fd586, %fd570, 0d3EF46D4CFA9E0E1F;
	fma.rn.f64 	%fd588, %fd587, %fd570, 0d3F079C168D1E2422;
	fma.rn.f64 	%fd589, %fd588, %fd570, 0d3F1C9A88C3BCA540;
	fma.rn.f64 	%fd590, %fd589, %fd570, 0d3F31C4E64BD476DF;
	fma.rn.f64 	%fd591, %fd590, %fd570, 0d3F46E8BA60009C8F;
	fma.rn.f64 	%fd592, %fd591, %fd570, 0d3F5F1C71C62B05A2;
	fma.rn.f64 	%fd593, %fd592, %fd570, 0d3F76DB6DB6DC9F2C;
	fma.rn.f64 	%fd594, %fd593, %fd570, 0d3F9333333333329C;
	fma.rn.f64 	%fd595, %fd594, %fd570, 0d3FB5555555555555;
	setp.lt.s32 	%p77, %r210, 1;
	mov.f64 	%fd596, 0d0000000000000000;
	mul.rn.f64 	%fd597, %fd76, %fd596;
	mul.f64 	%fd598, %fd570, %fd595;
	fma.rn.f64 	%fd599, %fd598, %fd583, %fd583;
	selp.f64 	%fd600, %fd597, %fd599, %p77;
	setp.lt.s32 	%p78, %r210, 0;
	mov.f64 	%fd601, 0d7FF0000000000000;
	mul.rn.f64 	%fd602, %fd600, %fd601;
	selp.f64 	%fd603, %fd602, %fd600, %p78;
	setp.lt.s32 	%p79, %r80, 0;
	mov.f64 	%fd604, 0dBCA1A62633145C07;
	add.rn.f64 	%fd605, %fd603, %fd604;
	neg.f64 	%fd606, %fd605;
	mov.f64 	%fd607, 0d400921FB54442D18;
	add.rn.f64 	%fd608, %fd607, %fd606;
	selp.f64 	%fd975, %fd608, %fd603, %p79;
$L__BB0_97:
	add.s64 	%rd147, %rd7, %rd140;
	st.global.f64 	[%rd147], %fd975;
	add.s32 	%r307, %r307, 1;
	setp.lt.s32 	%p81, %r307, %r11;
	@%p81 bra 	$L__BB0_69;
	bra.uni 	$L__BB0_151;
$L__BB0_98:
	mov.pred 	%p154, 0;
$L__BB0_99:
	setp.lt.s32 	%p83, %r4, 1;
	@%p83 bra 	$L__BB0_125;
	cvt.rn.f64.s32 	%fd82, %r10;
	not.pred 	%p84, %p154;
	mov.u64 	%rd155, __cudart_sin_cos_coeffs;
	mov.u32 	%r316, %r3;
$L__BB0_101:
	mul.wide.s32 	%rd148, %r316, 8;
	add.s64 	%rd26, %rd9, %rd148;
	@%p84 bra 	$L__BB0_107;
	ld.global.f64 	%fd659, [%rd11];
	mul.f64 	%fd83, %fd659, 0d3FE0000000000000;
	abs.f64 	%fd84, %fd83;
	setp.neu.f64 	%p89, %fd84, 0d7FF0000000000000;
	@%p89 bra 	$L__BB0_104;
	mov.f64 	%fd665, 0d0000000000000000;
	mul.rn.f64 	%fd976, %fd83, %fd665;
	mov.b32 	%r317, 0;
	bra.uni 	$L__BB0_106;
$L__BB0_104:
	mul.f64 	%fd660, %fd83, 0d3FE45F306DC9C883;
	cvt.rni.s32.f64 	%r317, %fd660;
	cvt.rn.f64.s32 	%fd661, %r317;
	fma.rn.f64 	%fd662, %fd661, 0dBFF921FB54442D18, %fd83;
	fma.rn.f64 	%fd663, %fd661, 0dBC91A62633145C00, %fd662;
	fma.rn.f64 	%fd976, %fd661, 0dB97B839A252049C0, %fd663;
	setp.ltu.f64 	%p90, %fd84, 0d41E0000000000000;
	@%p90 bra 	$L__BB0_106;
	{ // callseq 9, 0
	.param .b64 param0;
	st.param.f64 	[param0], %fd83;
	.param .align 16 .b8 retval0[16];
	call.uni (retval0), 
	__internal_trig_reduction_slowpathd, 
	(
	param0
	);
	ld.param.f64 	%fd976, [retval0];
	ld.param.b32 	%r317, [retval0+8];
	} // callseq 9
$L__BB0_106:
	shl.b32 	%r225, %r317, 6;
	cvt.u64.u32 	%rd153, %r225;
	and.b64  	%rd154, %rd153, 64;
	add.s64 	%rd156, %rd155, %rd154;
	mul.rn.f64 	%fd666, %fd976, %fd976;
	and.b32  	%r226, %r317, 1;
	setp.eq.b32 	%p91, %r226, 1;
	selp.f64 	%fd667, 0dBDA8FF8320FD8164, 0d3DE5DB65F9785EBA, %p91;
	ld.global.nc.v2.f64 	{%fd668, %fd669}, [%rd156];
	fma.rn.f64 	%fd670, %fd667, %fd666, %fd668;
	fma.rn.f64 	%fd671, %fd670, %fd666, %fd669;
	ld.global.nc.v2.f64 	{%fd672, %fd673}, [%rd156+16];
	fma.rn.f64 	%fd674, %fd671, %fd666, %fd672;
	fma.rn.f64 	%fd675, %fd674, %fd666, %fd673;
	ld.global.nc.v2.f64 	{%fd676, %fd677}, [%rd156+32];
	fma.rn.f64 	%fd678, %fd675, %fd666, %fd676;
	fma.rn.f64 	%fd679, %fd678, %fd666, %fd677;
	fma.rn.f64 	%fd680, %fd679, %fd976, %fd976;
	fma.rn.f64 	%fd681, %fd679, %fd666, 0d3FF0000000000000;
	selp.f64 	%fd682, %fd681, %fd680, %p91;
	and.b32  	%r227, %r317, 2;
	setp.eq.s32 	%p92, %r227, 0;
	mov.f64 	%fd683, 0d0000000000000000;
	sub.f64 	%fd684, %fd683, %fd682;
	selp.f64 	%fd685, %fd682, %fd684, %p92;
	mul.f64 	%fd686, %fd685, %fd685;
	fma.rn.f64 	%fd687, %fd685, %fd685, %fd686;
	st.global.f64 	[%rd26], %fd687;
	bra.uni 	$L__BB0_113;
$L__BB0_107:
	ld.global.f64 	%fd630, [%rd11];
	mul.f64 	%fd89, %fd630, 0d3FE0000000000000;
	abs.f64 	%fd90, %fd89;
	setp.neu.f64 	%p85, %fd90, 0d7FF0000000000000;
	@%p85 bra 	$L__BB0_109;
	mov.f64 	%fd636, 0d0000000000000000;
	mul.rn.f64 	%fd978, %fd89, %fd636;
	mov.b32 	%r319, 1;
	bra.uni 	$L__BB0_112;
$L__BB0_109:
	mul.f64 	%fd631, %fd89, 0d3FE45F306DC9C883;
	cvt.rni.s32.f64 	%r318, %fd631;
	cvt.rn.f64.s32 	%fd632, %r318;
	fma.rn.f64 	%fd633, %fd632, 0dBFF921FB54442D18, %fd89;
	fma.rn.f64 	%fd634, %fd632, 0dBC91A62633145C00, %fd633;
	fma.rn.f64 	%fd978, %fd632, 0dB97B839A252049C0, %fd634;
	setp.ltu.f64 	%p86, %fd90, 0d41E0000000000000;
	@%p86 bra 	$L__BB0_111;
	{ // callseq 8, 0
	.param .b64 param0;
	st.param.f64 	[param0], %fd89;
	.param .align 16 .b8 retval0[16];
	call.uni (retval0), 
	__internal_trig_reduction_slowpathd, 
	(
	param0
	);
	ld.param.f64 	%fd978, [retval0];
	ld.param.b32 	%r318, [retval0+8];
	} // callseq 8
$L__BB0_111:
	add.s32 	%r319, %r318, 1;
$L__BB0_112:
	shl.b32 	%r220, %r319, 6;
	cvt.u64.u32 	%rd149, %r220;
	and.b64  	%rd150, %rd149, 64;
	add.s64 	%rd152, %rd155, %rd150;
	mul.rn.f64 	%fd637, %fd978, %fd978;
	and.b32  	%r221, %r319, 1;
	setp.eq.b32 	%p87, %r221, 1;
	selp.f64 	%fd638, 0dBDA8FF8320FD8164, 0d3DE5DB65F9785EBA, %p87;
	ld.global.nc.v2.f64 	{%fd639, %fd640}, [%rd152];
	fma.rn.f64 	%fd641, %fd638, %fd637, %fd639;
	fma.rn.f64 	%fd642, %fd641, %fd637, %fd640;
	ld.global.nc.v2.f64 	{%fd643, %fd644}, [%rd152+16];
	fma.rn.f64 	%fd645, %fd642, %fd637, %fd643;
	fma.rn.f64 	%fd646, %fd645, %fd637, %fd644;
	ld.global.nc.v2.f64 	{%fd647, %fd648}, [%rd152+32];
	fma.rn.f64 	%fd649, %fd646, %fd637, %fd647;
	fma.rn.f64 	%fd650, %fd649, %fd637, %fd648;
	fma.rn.f64 	%fd651, %fd650, %fd978, %fd978;
	fma.rn.f64 	%fd652, %fd650, %fd637, 0d3FF0000000000000;
	selp.f64 	%fd653, %fd652, %fd651, %p87;
	and.b32  	%r222, %r319, 2;
	setp.eq.s32 	%p88, %r222, 0;
	mov.f64 	%fd654, 0d0000000000000000;
	sub.f64 	%fd655, %fd654, %fd653;
	selp.f64 	%fd656, %fd653, %fd655, %p88;
	mul.f64 	%fd657, %fd656, %fd656;
	fma.rn.f64 	%fd658, %fd656, %fd656, %fd657;
	st.global.f64 	[%rd26], %fd658;
$L__BB0_113:
	mul.wide.s32 	%rd157, %r316, 8;
	add.s64 	%rd158, %rd10, %rd157;
	ld.global.f64 	%fd688, [%rd158];
	mul.f64 	%fd96, %fd688, 0d3FE0000000000000;
	abs.f64 	%fd97, %fd96;
	setp.neu.f64 	%p93, %fd97, 0d7FF0000000000000;
	@%p93 bra 	$L__BB0_115;
	mov.f64 	%fd694, 0d0000000000000000;
	mul.rn.f64 	%fd979, %fd96, %fd694;
	mov.b32 	%r320, 0;
	bra.uni 	$L__BB0_117;
$L__BB0_115:
	mul.f64 	%fd689, %fd96, 0d3FE45F306DC9C883;
	cvt.rni.s32.f64 	%r320, %fd689;
	cvt.rn.f64.s32 	%fd690, %r320;
	fma.rn.f64 	%fd691, %fd690, 0dBFF921FB54442D18, %fd96;
	fma.rn.f64 	%fd692, %fd690, 0dBC91A62633145C00, %fd691;
	fma.rn.f64 	%fd979, %fd690, 0dB97B839A252049C0, %fd692;
	setp.ltu.f64 	%p94, %fd97, 0d41E0000000000000;
	@%p94 bra 	$L__BB0_117;
	{ // callseq 10, 0
	.param .b64 param0;
	st.param.f64 	[param0], %fd96;
	.param .align 16 .b8 retval0[16];
	call.uni (retval0), 
	__internal_trig_reduction_slowpathd, 
	(
	param0
	);
	ld.param.f64 	%fd979, [retval0];
	ld.param.b32 	%r320, [retval0+8];
	} // callseq 10
$L__BB0_117:
	shl.b32 	%r230, %r320, 6;
	cvt.u64.u32 	%rd159, %r230;
	and.b64  	%rd160, %rd159, 64;
	add.s64 	%rd162, %rd155, %rd160;
	mul.rn.f64 	%fd695, %fd979, %fd979;
	and.b32  	%r231, %r320, 1;
	setp.eq.b32 	%p95, %r231, 1;
	selp.f64 	%fd696, 0dBDA8FF8320FD8164, 0d3DE5DB65F9785EBA, %p95;
	ld.global.nc.v2.f64 	{%fd697, %fd698}, [%rd162];
	fma.rn.f64 	%fd699, %fd696, %fd695, %fd697;
	fma.rn.f64 	%fd700, %fd699, %fd695, %fd698;
	ld.global.nc.v2.f64 	{%fd701, %fd702}, [%rd162+16];
	fma.rn.f64 	%fd703, %fd700, %fd695, %fd701;
	fma.rn.f64 	%fd704, %fd703, %fd695, %fd702;
	ld.global.nc.v2.f64 	{%fd705, %fd706}, [%rd162+32];
	fma.rn.f64 	%fd707, %fd704, %fd695, %fd705;
	fma.rn.f64 	%fd708, %fd707, %fd695, %fd706;
	fma.rn.f64 	%fd709, %fd708, %fd979, %fd979;
	fma.rn.f64 	%fd710, %fd708, %fd695, 0d3FF0000000000000;
	selp.f64 	%fd711, %fd710, %fd709, %p95;
	and.b32  	%r232, %r320, 2;
	setp.eq.s32 	%p96, %r232, 0;
	mov.f64 	%fd712, 0d0000000000000000;
	sub.f64 	%fd713, %fd712, %fd711;
	selp.f64 	%fd714, %fd711, %fd713, %p96;
	mul.f64 	%fd715, %fd714, %fd714;
	fma.rn.f64 	%fd716, %fd714, %fd714, %fd715;
	mul.wide.s32 	%rd163, %r316, 8;
	add.s64 	%rd164, %rd8, %rd163;
	st.global.f64 	[%rd164], %fd716;
	ld.global.f64 	%fd717, [%rd26];
	add.f64 	%fd718, %fd716, %fd717;
	mul.f64 	%fd719, %fd716, %fd717;
	sub.f64 	%fd102, %fd718, %fd719;
	add.s64 	%rd165, %rd3, %rd163;
	ld.global.f64 	%fd720, [%rd165];
	mul.f64 	%fd721, %fd720, %fd82;
	add.s64 	%rd166, %rd5, %rd163;
	ld.global.f64 	%fd722, [%rd166];
	mul.f64 	%fd103, %fd721, %fd722;
	ld.global.f64 	%fd104, [%rd11];
	abs.f64 	%fd105, %fd104;
	setp.neu.f64 	%p97, %fd105, 0d7FF0000000000000;
	@%p97 bra 	$L__BB0_119;
	mov.f64 	%fd728, 0d0000000000000000;
	mul.rn.f64 	%fd980, %fd104, %fd728;
	mov.b32 	%r321, 0;
	bra.uni 	$L__BB0_121;
$L__BB0_119:
	mul.f64 	%fd723, %fd104, 0d3FE45F306DC9C883;
	cvt.rni.s32.f64 	%r321, %fd723;
	cvt.rn.f64.s32 	%fd724, %r321;
	fma.rn.f64 	%fd725, %fd724, 0dBFF921FB54442D18, %fd104;
	fma.rn.f64 	%fd726, %fd724, 0dBC91A62633145C00, %fd725;
	fma.rn.f64 	%fd980, %fd724, 0dB97B839A252049C0, %fd726;
	setp.ltu.f64 	%p98, %fd105, 0d41E0000000000000;
	@%p98 bra 	$L__BB0_121;
	{ // callseq 11, 0
	.param .b64 param0;
	st.param.f64 	[param0], %fd104;
	.param .align 16 .b8 retval0[16];
	call.uni (retval0), 
	__internal_trig_reduction_slowpathd, 
	(
	param0
	);
	ld.param.f64 	%fd980, [retval0];
	ld.param.b32 	%r321, [retval0+8];
	} // callseq 11
$L__BB0_121:
	shl.b32 	%r235, %r321, 6;
	cvt.u64.u32 	%rd167, %r235;
	and.b64  	%rd168, %rd167, 64;
	add.s64 	%rd170, %rd155, %rd168;
	mul.rn.f64 	%fd729, %fd980, %fd980;
	and.b32  	%r236, %r321, 1;
	setp.eq.b32 	%p99, %r236, 1;
	selp.f64 	%fd730, 0dBDA8FF8320FD8164, 0d3DE5DB65F9785EBA, %p99;
	ld.global.nc.v2.f64 	{%fd731, %fd732}, [%rd170];
	fma.rn.f64 	%fd733, %fd730, %fd729, %fd731;
	fma.rn.f64 	%fd734, %fd733, %fd729, %fd732;
	ld.global.nc.v2.f64 	{%fd735, %fd736}, [%rd170+16];
	fma.rn.f64 	%fd737, %fd734, %fd729, %fd735;
	fma.rn.f64 	%fd738, %fd737, %fd729, %fd736;
	ld.global.nc.v2.f64 	{%fd739, %fd740}, [%rd170+32];
	fma.rn.f64 	%fd741, %fd738, %fd729, %fd739;
	fma.rn.f64 	%fd742, %fd741, %fd729, %fd740;
	fma.rn.f64 	%fd743, %fd742, %fd980, %fd980;
	fma.rn.f64 	%fd744, %fd742, %fd729, 0d3FF0000000000000;
	selp.f64 	%fd745, %fd744, %fd743, %p99;
	and.b32  	%r237, %r321, 2;
	setp.eq.s32 	%p100, %r237, 0;
	mov.f64 	%fd746, 0d0000000000000000;
	sub.f64 	%fd747, %fd746, %fd745;
	selp.f64 	%fd748, %fd745, %fd747, %p100;
	fma.rn.f64 	%fd749, %fd103, %fd748, %fd102;
	cvta.to.global.u64 	%rd171, %rd55;
	mul.wide.s32 	%rd172, %r316, 8;
	add.s64 	%rd173, %rd171, %rd172;
	st.global.f64 	[%rd173], %fd749;
	mov.f64 	%fd750, 0d4000000000000000;
	sub.f64 	%fd751, %fd750, %fd749;
	mul.f64 	%fd752, %fd749, %fd751;
	max.f64 	%fd753, %fd752, 0d0000000000000000;
	sqrt.rn.f64 	%fd110, %fd753;
	{
	.reg .b32 %temp; 
	mov.b64 	{%temp, %r238}, %fd110;
	}
	mov.b32 	%f3, %r238;
	abs.f32 	%f4, %f3;
	setp.geu.f32 	%p101, %f4, 0f3FE26666;
	@%p101 bra 	$L__BB0_123;
	mul.f64 	%fd787, %fd110, %fd110;
	fma.rn.f64 	%fd788, %fd787, 0d3FB0066BDC1895E9, 0dBFB3823B180754AF;
	fma.rn.f64 	%fd789, %fd788, %fd787, 0d3FB11E52CC2F79AE;
	fma.rn.f64 	%fd790, %fd789, %fd787, 0dBF924EAF3526861B;
	fma.rn.f64 	%fd791, %fd790, %fd787, 0d3F91DF02A31E6CB7;
	fma.rn.f64 	%fd792, %fd791, %fd787, 0d3F847D18B0EEC6CC;
	fma.rn.f64 	%fd793, %fd792, %fd787, 0d3F8D0AF961BA53B0;
	fma.rn.f64 	%fd794, %fd793, %fd787, 0d3F91BF7734CF1C48;
	fma.rn.f64 	%fd795, %fd794, %fd787, 0d3F96E91483144EF7;
	fma.rn.f64 	%fd796, %fd795, %fd787, 0d3F9F1C6E0A4F9F81;
	fma.rn.f64 	%fd797, %fd796, %fd787, 0d3FA6DB6DC27FA92B;
	fma.rn.f64 	%fd798, %fd797, %fd787, 0d3FB333333320F91B;
	fma.rn.f64 	%fd799, %fd798, %fd787, 0d3FC5555555555F4D;
	mul.f64 	%fd800, %fd787, %fd799;
	fma.rn.f64 	%fd981, %fd800, %fd110, %fd110;
	bra.uni 	$L__BB0_124;
$L__BB0_123:
	abs.f64 	%fd754, %fd110;
	fma.rn.f64 	%fd755, %fd754, 0dBFE0000000000000, 0d3FE0000000000000;
	rsqrt.approx.ftz.f64 	%fd756, %fd755;
	{
	.reg .b32 %temp; 
	mov.b64 	{%r239, %temp}, %fd756;
	}
	{
	.reg .b32 %temp; 
	mov.b64 	{%temp, %r240}, %fd756;
	}
	add.s32 	%r241, %r240, -1048576;
	mov.b64 	%fd757, {%r239, %r241};
	mul.f64 	%fd758, %fd755, %fd756;
	neg.f64 	%fd759, %fd758;
	fma.rn.f64 	%fd760, %fd758, %fd759, %fd755;
	fma.rn.f64 	%fd761, %fd760, %fd757, %fd758;
	neg.f64 	%fd762, %fd761;
	fma.rn.f64 	%fd763, %fd756, %fd762, 0d3FF0000000000000;
	fma.rn.f64 	%fd764, %fd763, %fd757, %fd757;
	fma.rn.f64 	%fd765, %fd761, %fd762, %fd755;
	fma.rn.f64 	%fd766, %fd765, %fd764, %fd761;
	{
	.reg .b32 %temp; 
	mov.b64 	{%temp, %r242}, %fd755;
	}
	setp.lt.s32 	%p102, %r242, 0;
	selp.f64 	%fd767, 0dFFF8000000000000, %fd766, %p102;
	setp.ne.f64 	%p103, %fd755, 0d0000000000000000;
	selp.f64 	%fd768, %fd767, %fd755, %p103;
	fma.rn.f64 	%fd769, %fd755, 0d3FB0066BDC1895E9, 0dBFB3823B180754AF;
	fma.rn.f64 	%fd770, %fd769, %fd755, 0d3FB11E52CC2F79AE;
	fma.rn.f64 	%fd771, %fd770, %fd755, 0dBF924EAF3526861B;
	fma.rn.f64 	%fd772, %fd771, %fd755, 0d3F91DF02A31E6CB7;
	fma.rn.f64 	%fd773, %fd772, %fd755, 0d3F847D18B0EEC6CC;
	fma.rn.f64 	%fd774, %fd773, %fd755, 0d3F8D0AF961BA53B0;
	fma.rn.f64 	%fd775, %fd774, %fd755, 0d3F91BF7734CF1C48;
	fma.rn.f64 	%fd776, %fd775, %fd755, 0d3F96E91483144EF7;
	fma.rn.f64 	%fd777, %fd776, %fd755, 0d3F9F1C6E0A4F9F81;
	fma.rn.f64 	%fd778, %fd777, %fd755, 0d3FA6DB6DC27FA92B;
	fma.rn.f64 	%fd779, %fd778, %fd755, 0d3FB333333320F91B;
	fma.rn.f64 	%fd780, %fd779, %fd755, 0d3FC5555555555F4D;
	mul.f64 	%fd781, %fd755, %fd780;
	mul.f64 	%fd782, %fd768, 0dC000000000000000;
	fma.rn.f64 	%fd783, %fd782, %fd781, 0d3C91A62633145C07;
	add.f64 	%fd784, %fd782, 0d3FE921FB54442D18;
	add.f64 	%fd785, %fd784, %fd783;
	add.f64 	%fd786, %fd785, 0d3FE921FB54442D18;
	copysign.f64 	%fd981, %fd110, %fd786;
$L__BB0_124:
	mul.wide.s32 	%rd174, %r316, 8;
	add.s64 	%rd175, %rd7, %rd174;
	st.global.f64 	[%rd175], %fd981;
	add.s32 	%r316, %r316, 1;
	setp.lt.s32 	%p104, %r316, %r11;
	@%p104 bra 	$L__BB0_101;
$L__BB0_125:
	@%p154 bra 	$L__BB0_129;
	setp.lt.s32 	%p105, %r4, 1;
	mov.u32 	%r324, %r3;
	@%p105 bra 	$L__BB0_162;
$L__BB0_127:
	mul.wide.s32 	%rd176, %r324, 8;
	add.s64 	%rd177, %rd7, %rd176;
	ld.global.f64 	%fd801, [%rd177];
	mov.f64 	%fd802, 0d400921FB54442EEA;
	sub.f64 	%fd803, %fd802, %fd801;
	st.global.f64 	[%rd177], %fd803;
	add.s64 	%rd178, %rd4, %rd176;
	ld.global.f64 	%fd804, [%rd178];
	add.s64 	%rd179, %rd5, %rd176;
	ld.global.f64 	%fd134, [%rd179];
	mul.f64 	%fd135, %fd804, %fd134;
	add.s64 	%rd180, %rd8, %rd176;
	ld.global.f64 	%fd136, [%rd180];
	ld.global.f64 	%fd137, [%rd11];
	abs.f64 	%fd138, %fd137;
	setp.neu.f64 	%p106, %fd138, 0d7FF0000000000000;
	@%p106 bra 	$L__BB0_142;
	mov.f64 	%fd810, 0d0000000000000000;
	mul.rn.f64 	%fd985, %fd137, %fd810;
	mov.b32 	%r325, 0;
	bra.uni 	$L__BB0_144;
$L__BB0_129:
	setp.lt.s32 	%p120, %r4, 1;
	@%p120 bra 	$L__BB0_162;
	mov.u64 	%rd196, __cudart_sin_cos_coeffs;
	mov.u32 	%r322, %r3;
$L__BB0_131:
	mul.wide.s32 	%rd190, %r322, 8;
	add.s64 	%rd191, %rd4, %rd190;
	ld.global.f64 	%fd868, [%rd191];
	add.s64 	%rd192, %rd5, %rd190;
	ld.global.f64 	%fd114, [%rd192];
	mul.f64 	%fd115, %fd868, %fd114;
	add.s64 	%rd193, %rd8, %rd190;
	ld.global.f64 	%fd116, [%rd193];
	ld.global.f64 	%fd117, [%rd11];
	abs.f64 	%fd118, %fd117;
	setp.neu.f64 	%p121, %fd118, 0d7FF0000000000000;
	@%p121 bra 	$L__BB0_133;
	mov.f64 	%fd874, 0d0000000000000000;
	mul.rn.f64 	%fd982, %fd117, %fd874;
	mov.b32 	%r323, 0;
	bra.uni 	$L__BB0_135;
$L__BB0_133:
	mul.f64 	%fd869, %fd117, 0d3FE45F306DC9C883;
	cvt.rni.s32.f64 	%r323, %fd869;
	cvt.rn.f64.s32 	%fd870, %r323;
	fma.rn.f64 	%fd871, %fd870, 0dBFF921FB54442D18, %fd117;
	fma.rn.f64 	%fd872, %fd870, 0dBC91A62633145C00, %fd871;
	fma.rn.f64 	%fd982, %fd870, 0dB97B839A252049C0, %fd872;
	setp.ltu.f64 	%p122, %fd118, 0d41E0000000000000;
	@%p122 bra 	$L__BB0_135;
	{ // callseq 13, 0
	.param .b64 param0;
	st.param.f64 	[param0], %fd117;
	.param .align 16 .b8 retval0[16];
	call.uni (retval0), 
	__internal_trig_reduction_slowpathd, 
	(
	param0
	);
	ld.param.f64 	%fd982, [retval0];
	ld.param.b32 	%r323, [retval0+8];
	} // callseq 13
$L__BB0_135:
	shl.b32 	%r254, %r323, 6;
	cvt.u64.u32 	%rd194, %r254;
	and.b64  	%rd195, %rd194, 64;
	add.s64 	%rd197, %rd196, %rd195;
	mul.rn.f64 	%fd875, %fd982, %fd982;
	and.b32  	%r255, %r323, 1;
	setp.eq.b32 	%p123, %r255, 1;
	selp.f64 	%fd876, 0dBDA8FF8320FD8164, 0d3DE5DB65F9785EBA, %p123;
	ld.global.nc.v2.f64 	{%fd877, %fd878}, [%rd197];
	fma.rn.f64 	%fd879, %fd876, %fd875, %fd877;
	fma.rn.f64 	%fd880, %fd879, %fd875, %fd878;
	ld.global.nc.v2.f64 	{%fd881, %fd882}, [%rd197+16];
	fma.rn.f64 	%fd883, %fd880, %fd875, %fd881;
	fma.rn.f64 	%fd884, %fd883, %fd875, %fd882;
	ld.global.nc.v2.f64 	{%fd885, %fd886}, [%rd197+32];
	fma.rn.f64 	%fd887, %fd884, %fd875, %fd885;
	fma.rn.f64 	%fd888, %fd887, %fd875, %fd886;
	fma.rn.f64 	%fd889, %fd888, %fd982, %fd982;
	fma.rn.f64 	%fd890, %fd888, %fd875, 0d3FF0000000000000;
	selp.f64 	%fd891, %fd890, %fd889, %p123;
	and.b32  	%r256, %r323, 2;
	setp.eq.s32 	%p124, %r256, 0;
	mov.f64 	%fd892, 0d0000000000000000;
	sub.f64 	%fd893, %fd892, %fd891;
	selp.f64 	%fd894, %fd891, %fd893, %p124;
	mov.f64 	%fd895, 0d3FF0000000000000;
	sub.f64 	%fd896, %fd895, %fd116;
	mul.f64 	%fd897, %fd896, %fd894;
	mul.wide.s32 	%rd198, %r322, 8;
	add.s64 	%rd199, %rd3, %rd198;
	ld.global.f64 	%fd898, [%rd199];
	mul.f64 	%fd899, %fd898, %fd114;
	add.s64 	%rd200, %rd9, %rd198;
	ld.global.f64 	%fd900, [%rd200];
	sub.f64 	%fd901, %fd895, %fd900;
	fma.rn.f64 	%fd123, %fd899, %fd901, %fd897;
	abs.f64 	%fd124, %fd123;
	abs.f64 	%fd125, %fd115;
	setp.leu.f64 	%p125, %fd125, %fd124;
	setp.gt.f64 	%p126, %fd125, %fd124;
	selp.f64 	%fd126, %fd125, %fd124, %p126;
	selp.f64 	%fd902, %fd124, %fd125, %p126;
	div.rn.f64 	%fd903, %fd902, %fd126;
	mul.f64 	%fd904, %fd903, %fd903;
	fma.rn.f64 	%fd905, %fd904, 0dBEF53E1D2A25FF7E, 0d3F2D3B63DBB65B49;
	fma.rn.f64 	%fd906, %fd905, %fd904, 0dBF5312788DDE082E;
	fma.rn.f64 	%fd907, %fd906, %fd904, 0d3F6F9690C8249315;
	fma.rn.f64 	%fd908, %fd907, %fd904, 0dBF82CF5AABC7CF0D;
	fma.rn.f64 	%fd909, %fd908, %fd904, 0d3F9162B0B2A3BFDE;
	fma.rn.f64 	%fd910, %fd909, %fd904, 0dBF9A7256FEB6FC6B;
	fma.rn.f64 	%fd911, %fd910, %fd904, 0d3FA171560CE4A489;
	fma.rn.f64 	%fd912, %fd911, %fd904, 0dBFA4F44D841450E4;
	fma.rn.f64 	%fd913, %fd912, %fd904, 0d3FA7EE3D3F36BB95;
	fma.rn.f64 	%fd914, %fd913, %fd904, 0dBFAAD32AE04A9FD1;
	fma.rn.f64 	%fd915, %fd914, %fd904, 0d3FAE17813D66954F;
	fma.rn.f64 	%fd916, %fd915, %fd904, 0dBFB11089CA9A5BCD;
	fma.rn.f64 	%fd917, %fd916, %fd904, 0d3FB3B12B2DB51738;
	fma.rn.f64 	%fd918, %fd917, %fd904, 0dBFB745D022F8DC5C;
	fma.rn.f64 	%fd919, %fd918, %fd904, 0d3FBC71C709DFE927;
	fma.rn.f64 	%fd920, %fd919, %fd904, 0dBFC2492491FA1744;
	fma.rn.f64 	%fd921, %fd920, %fd904, 0d3FC99999999840D2;
	fma.rn.f64 	%fd922, %fd921, %fd904, 0dBFD555555555544C;
	mul.f64 	%fd923, %fd904, %fd922;
	fma.rn.f64 	%fd127, %fd923, %fd903, %fd903;
	@%p125 bra 	$L__BB0_137;
	{
	.reg .b32 %temp; 
	mov.b64 	{%temp, %r258}, %fd123;
	}
	setp.lt.s32 	%p128, %r258, 0;
	neg.f64 	%fd926, %fd127;
	selp.f64 	%fd927, %fd127, %fd926, %p128;
	add.f64 	%fd983, %fd927, 0d3FF921FB54442D18;
	bra.uni 	$L__BB0_138;
$L__BB0_137:
	{
	.reg .b32 %temp; 
	mov.b64 	{%temp, %r257}, %fd123;
	}
	setp.lt.s32 	%p127, %r257, 0;
	mov.f64 	%fd924, 0d400921FB54442D18;
	sub.f64 	%fd925, %fd924, %fd127;
	selp.f64 	%fd983, %fd925, %fd127, %p127;
$L__BB0_138:
	setp.neu.f64 	%p129, %fd126, 0d0000000000000000;
	@%p129 bra 	$L__BB0_140;
	{
	.reg .b32 %temp; 
	mov.b64 	{%temp, %r260}, %fd123;
	}
	setp.lt.s32 	%p132, %r260, 0;
	selp.f64 	%fd984, 0d400921FB54442D18, 0d0000000000000000, %p132;
	bra.uni 	$L__BB0_141;
$L__BB0_140:
	setp.eq.f64 	%p130, %fd124, %fd125;
	{
	.reg .b32 %temp; 
	mov.b64 	{%temp, %r259}, %fd123;
	}
	setp.lt.s32 	%p131, %r259, 0;
	selp.f64 	%fd928, 0d4002D97C7F3321D2, 0d3FE921FB54442D18, %p131;
	selp.f64 	%fd984, %fd928, %fd983, %p130;
$L__BB0_141:
	add.rn.f64 	%fd929, %fd124, %fd125;
	setp.nan.f64 	%p133, %fd929, %fd929;
	copysign.f64 	%fd930, %fd115, %fd984;
	selp.f64 	%fd931, %fd929, %fd930, %p133;
	add.s64 	%rd202, %rd6, %rd198;
	st.global.f64 	[%rd202], %fd931;
	add.s32 	%r322, %r322, 1;
	setp.lt.s32 	%p134, %r322, %r11;
	@%p134 bra 	$L__BB0_131;
	bra.uni 	$L__BB0_151;
$L__BB0_142:
	mul.f64 	%fd805, %fd137, 0d3FE45F306DC9C883;
	cvt.rni.s32.f64 	%r325, %fd805;
	cvt.rn.f64.s32 	%fd806, %r325;
	fma.rn.f64 	%fd807, %fd806, 0dBFF921FB54442D18, %fd137;
	fma.rn.f64 	%fd808, %fd806, 0dBC91A62633145C00, %fd807;
	fma.rn.f64 	%fd985, %fd806, 0dB97B839A252049C0, %fd808;
	setp.ltu.f64 	%p107, %fd138, 0d41E0000000000000;
	@%p107 bra 	$L__BB0_144;
	{ // callseq 12, 0
	.param .b64 param0;
	st.param.f64 	[param0], %fd137;
	.param .align 16 .b8 retval0[16];
	call.uni (retval0), 
	__internal_trig_reduction_slowpathd, 
	(
	param0
	);
	ld.param.f64 	%fd985, [retval0];
	ld.param.b32 	%r325, [retval0+8];
	} // callseq 12
$L__BB0_144:
	shl.b32 	%r245, %r325, 6;
	cvt.u64.u32 	%rd181, %r245;
	and.b64  	%rd182, %rd181, 64;
	mov.u64 	%rd183, __cudart_sin_cos_coeffs;
	add.s64 	%rd184, %rd183, %rd182;
	mul.rn.f64 	%fd811, %fd985, %fd985;
	and.b32  	%r246, %r325, 1;
	setp.eq.b32 	%p108, %r246, 1;
	selp.f64 	%fd812, 0dBDA8FF8320FD8164, 0d3DE5DB65F9785EBA, %p108;
	ld.global.nc.v2.f64 	{%fd813, %fd814}, [%rd184];
	fma.rn.f64 	%fd815, %fd812, %fd811, %fd813;
	fma.rn.f64 	%fd816, %fd815, %fd811, %fd814;
	ld.global.nc.v2.f64 	{%fd817, %fd818}, [%rd184+16];
	fma.rn.f64 	%fd819, %fd816, %fd811, %fd817;
	fma.rn.f64 	%fd820, %fd819, %fd811, %fd818;
	ld.global.nc.v2.f64 	{%fd821, %fd822}, [%rd184+32];
	fma.rn.f64 	%fd823, %fd820, %fd811, %fd821;
	fma.rn.f64 	%fd824, %fd823, %fd811, %fd822;
	fma.rn.f64 	%fd825, %fd824, %fd985, %fd985;
	fma.rn.f64 	%fd826, %fd824, %fd811, 0d3FF0000000000000;
	selp.f64 	%fd827, %fd826, %fd825, %p108;
	and.b32  	%r247, %r325, 2;
	setp.eq.s32 	%p109, %r247, 0;
	mov.f64 	%fd828, 0d0000000000000000;
	sub.f64 	%fd829, %fd828, %fd827;
	selp.f64 	%fd830, %fd827, %fd829, %p109;
	mov.f64 	%fd831, 0d3FF0000000000000;
	sub.f64 	%fd832, %fd831, %fd136;
	mul.f64 	%fd833, %fd832, %fd830;
	add.s64 	%rd186, %rd3, %rd176;
	ld.global.f64 	%fd834, [%rd186];
	mul.f64 	%fd835, %fd834, %fd134;
	add.s64 	%rd187, %rd9, %rd176;
	ld.global.f64 	%fd836, [%rd187];
	add.f64 	%fd837, %fd836, 0dBFF0000000000000;
	fma.rn.f64 	%fd143, %fd835, %fd837, %fd833;
	abs.f64 	%fd144, %fd143;
	abs.f64 	%fd145, %fd135;
	setp.leu.f64 	%p110, %fd145, %fd144;
	setp.gt.f64 	%p111, %fd145, %fd144;
	selp.f64 	%fd146, %fd145, %fd144, %p111;
	selp.f64 	%fd838, %fd144, %fd145, %p111;
	div.rn.f64 	%fd839, %fd838, %fd146;
	mul.f64 	%fd840, %fd839, %fd839;
	fma.rn.f64 	%fd841, %fd840, 0dBEF53E1D2A25FF7E, 0d3F2D3B63DBB65B49;
	fma.rn.f64 	%fd842, %fd841, %fd840, 0dBF5312788DDE082E;
	fma.rn.f64 	%fd843, %fd842, %fd840, 0d3F6F9690C8249315;
	fma.rn.f64 	%fd844, %fd843, %fd840, 0dBF82CF5AABC7CF0D;
	fma.rn.f64 	%fd845, %fd844, %fd840, 0d3F9162B0B2A3BFDE;
	fma.rn.f64 	%fd846, %fd845, %fd840, 0dBF9A7256FEB6FC6B;
	fma.rn.f64 	%fd847, %fd846, %fd840, 0d3FA171560CE4A489;
	fma.rn.f64 	%fd848, %fd847, %fd840, 0dBFA4F44D841450E4;
	fma.rn.f64 	%fd849, %fd848, %fd840, 0d3FA7EE3D3F36BB95;
	fma.rn.f64 	%fd850, %fd849, %fd840, 0dBFAAD32AE04A9FD1;
	fma.rn.f64 	%fd851, %fd850, %fd840, 0d3FAE17813D66954F;
	fma.rn.f64 	%fd852, %fd851, %fd840, 0dBFB11089CA9A5BCD;
	fma.rn.f64 	%fd853, %fd852, %fd840, 0d3FB3B12B2DB51738;
	fma.rn.f64 	%fd854, %fd853, %fd840, 0dBFB745D022F8DC5C;
	fma.rn.f64 	%fd855, %fd854, %fd840, 0d3FBC71C709DFE927;
	fma.rn.f64 	%fd856, %fd855, %fd840, 0dBFC2492491FA1744;
	fma.rn.f64 	%fd857, %fd856, %fd840, 0d3FC99999999840D2;
	fma.rn.f64 	%fd858, %fd857, %fd840, 0dBFD555555555544C;
	mul.f64 	%fd859, %fd840, %fd858;
	fma.rn.f64 	%fd147, %fd859, %fd839, %fd839;
	@%p110 bra 	$L__BB0_146;
	{
	.reg .b32 %temp; 
	mov.b64 	{%temp, %r249}, %fd143;
	}
	setp.lt.s32 	%p113, %r249, 0;
	neg.f64 	%fd862, %fd147;
	selp.f64 	%fd863, %fd147, %fd862, %p113;
	add.f64 	%fd986, %fd863, 0d3FF921FB54442D18;
	bra.uni 	$L__BB0_147;
$L__BB0_146:
	{
	.reg .b32 %temp; 
	mov.b64 	{%temp, %r248}, %fd143;
	}
	setp.lt.s32 	%p112, %r248, 0;
	mov.f64 	%fd860, 0d400921FB54442D18;
	sub.f64 	%fd861, %fd860, %fd147;
	selp.f64 	%fd986, %fd861, %fd147, %p112;
$L__BB0_147:
	setp.neu.f64 	%p114, %fd146, 0d0000000000000000;
	@%p114 bra 	$L__BB0_149;
	{
	.reg .b32 %temp; 
	mov.b64 	{%temp, %r251}, %fd143;
	}
	setp.lt.s32 	%p117, %r251, 0;
	selp.f64 	%fd987, 0d400921FB54442D18, 0d0000000000000000, %p117;
	bra.uni 	$L__BB0_150;
$L__BB0_149:
	setp.eq.f64 	%p115, %fd144, %fd145;
	{
	.reg .b32 %temp; 
	mov.b64 	{%temp, %r250}, %fd143;
	}
	setp.lt.s32 	%p116, %r250, 0;
	selp.f64 	%fd864, 0d4002D97C7F3321D2, 0d3FE921FB54442D18, %p116;
	selp.f64 	%fd987, %fd864, %fd986, %p115;
$L__BB0_150:
	add.rn.f64 	%fd865, %fd144, %fd145;
	setp.nan.f64 	%p118, %fd865, %fd865;
	copysign.f64 	%fd866, %fd135, %fd987;
	selp.f64 	%fd867, %fd865, %fd866, %p118;
	add.s64 	%rd189, %rd6, %rd176;
	st.global.f64 	[%rd189], %fd867;
	add.s32 	%r324, %r324, 1;
	setp.lt.s32 	%p119, %r324, %r11;
	@%p119 bra 	$L__BB0_127;
$L__BB0_151:
	setp.lt.s32 	%p135, %r4, 1;
	@%p135 bra 	$L__BB0_162;
	mov.f64 	%fd932, 0d401921FB54442EEA;
	{
	.reg .b32 %temp; 
	mov.b64 	{%temp, %r261}, %fd932;
	}
	and.b32  	%r108, %r261, 2147483647;
	{
	.reg .b32 %temp; 
	mov.b64 	{%r262, %temp}, %fd932;
	}
	mov.b64 	%fd154, {%r262, %r108};
	{
	.reg .b32 %temp; 
	mov.b64 	{%temp, %r263}, %fd154;
	}
	shr.u32 	%r264, %r263, 20;
	setp.lt.u32 	%p136, %r263, 1048576;
	mul.f64 	%fd933, %fd154, 0d4350000000000000;
	{
	.reg .b32 %temp; 
	mov.b64 	{%temp, %r265}, %fd933;
	}
	shr.u32 	%r266, %r265, 20;
	add.s32 	%r267, %r264, %r266;
	add.s32 	%r268, %r267, -54;
	selp.f64 	%fd934, %fd933, %fd154, %p136;
	selp.b32 	%r109, %r268, %r264, %p136;
	mov.b64 	%rd203, %fd934;
	and.b64  	%rd204, %rd203, 4503599627370495;
	or.b64  	%rd27, %rd204, 4503599627370496;
	mov.u32 	%r329, %r3;
$L__BB0_153:
	cvta.to.global.u64 	%rd205, %rd44;
	mul.wide.s32 	%rd206, %r329, 8;
	add.s64 	%rd207, %rd205, %rd206;
	ld.global.f64 	%fd935, [%rd207];
	add.s64 	%rd33, %rd6, %rd206;
	ld.global.f64 	%fd936, [%rd33];
	add.f64 	%fd155, %fd935, %fd936;
	{
	.reg .b32 %temp; 
	mov.b64 	{%temp, %r270}, %fd155;
	}
	and.b32  	%r271, %r270, 2147483647;
	{
	.reg .b32 %temp; 
	mov.b64 	{%r272, %temp}, %fd155;
	}
	mov.b64 	%fd988, {%r272, %r271};
	max.u32 	%r273, %r271, %r108;
	setp.lt.u32 	%p137, %r273, 2146435072;
	@%p137 bra 	$L__BB0_164;
	setp.num.f64 	%p145, %fd154, %fd154;
	setp.num.f64 	%p146, %fd988, %fd988;
	and.pred  	%p147, %p146, %p145;
	@%p147 bra 	$L__BB0_163;
	mov.f64 	%fd942, 0d401921FB54442EEA;
	add.rn.f64 	%fd989, %fd155, %fd942;
	bra.uni 	$L__BB0_175;
$L__BB0_156:
	add.s32 	%r284, %r3, 1;
	max.s32 	%r110, %r11, %r284;
	sub.s32 	%r285, %r110, %r3;
	and.b32  	%r111, %r285, 3;
	setp.eq.s32 	%p150, %r111, 0;
	mov.u32 	%r328, %r3;
	@%p150 bra 	$L__BB0_159;
	mul.wide.s32 	%rd214, %r130, 8;
	add.s64 	%rd28, %rd1, %rd214;
	neg.s32 	%r326, %r111;
	mov.u32 	%r328, %r3;
$L__BB0_158:
	.pragma "nounroll";
	mul.wide.s32 	%rd215, %r328, 8;
	add.s64 	%rd216, %rd6, %rd215;
	add.s64 	%rd217, %rd28, %rd215;
	add.s64 	%rd218, %rd1, %rd215;
	add.s64 	%rd219, %rd7, %rd215;
	ld.global.f64 	%fd943, [%rd219];
	st.global.f64 	[%rd218], %fd943;
	ld.global.f64 	%fd944, [%rd216];
	st.global.f64 	[%rd217], %fd944;
	add.s32 	%r328, %r328, 1;
	add.s32 	%r326, %r326, 1;
	setp.ne.s32 	%p151, %r326, 0;
	@%p151 bra 	$L__BB0_158;
$L__BB0_159:
	sub.s32 	%r286, %r3, %r110;
	setp.gt.u32 	%p152, %r286, -4;
	@%p152 bra 	$L__BB0_162;
	add.s64 	%rd29, %rd7, 16;
	add.s64 	%rd30, %rd1, 16;
	mul.wide.s32 	%rd220, %r130, 8;
	add.s64 	%rd31, %rd30, %rd220;
	add.s64 	%rd32, %rd6, 16;
$L__BB0_161:
	mul.wide.s32 	%rd221, %r328, 8;
	add.s64 	%rd222, %rd29, %rd221;
	add.s64 	%rd223, %rd30, %rd221;
	add.s64 	%rd224, %rd31, %rd221;
	add.s64 	%rd225, %rd32, %rd221;
	ld.global.f64 	%fd945, [%rd222+-16];
	st.global.f64 	[%rd223+-16], %fd945;
	ld.global.f64 	%fd946, [%rd225+-16];
	st.global.f64 	[%rd224+-16], %fd946;
	ld.global.f64 	%fd947, [%rd222+-8];
	st.global.f64 	[%rd223+-8], %fd947;
	ld.global.f64 	%fd948, [%rd225+-8];
	st.global.f64 	[%rd224+-8], %fd948;
	ld.global.f64 	%fd949, [%rd222];
	st.global.f64 	[%rd223], %fd949;
	ld.global.f64 	%fd950, [%rd225];
	st.global.f64 	[%rd224], %fd950;
	ld.global.f64 	%fd951, [%rd222+8];
	st.global.f64 	[%rd223+8], %fd951;
	ld.global.f64 	%fd952, [%rd225+8];
	st.global.f64 	[%rd224+8], %fd952;
	add.s32 	%r328, %r328, 4;
	setp.lt.s32 	%p153, %r328, %r11;
	@%p153 bra 	$L__BB0_161;
$L__BB0_162:
	ret;
$L__BB0_163:
	setp.eq.f64 	%p148, %fd988, 0d7FF0000000000000;
	selp.f64 	%fd989, 0dFFF8000000000000, %fd155, %p148;
	bra.uni 	$L__BB0_175;
$L__BB0_164:
	setp.eq.f64 	%p138, %fd154, 0d0000000000000000;
	mov.f64 	%fd989, 0dFFF8000000000000;
	@%p138 bra 	$L__BB0_175;
	setp.ltu.f64 	%p139, %fd988, %fd154;
	mov.f64 	%fd989, %fd155;
	@%p139 bra 	$L__BB0_175;
	{
	.reg .b32 %temp; 
	mov.b64 	{%temp, %r274}, %fd988;
	}
	shr.u32 	%r330, %r274, 20;
	setp.gt.u32 	%p140, %r274, 1048575;
	@%p140 bra 	$L__BB0_168;
	mul.f64 	%fd988, %fd988, 0d4350000000000000;
	{
	.reg .b32 %temp; 
	mov.b64 	{%temp, %r275}, %fd988;
	}
	shr.u32 	%r276, %r275, 20;
	add.s32 	%r277, %r330, %r276;
	add.s32 	%r330, %r277, -54;
$L__BB0_168:
	mov.b64 	%rd208, %fd988;
	and.b64  	%rd209, %rd208, 4503599627370495;
	or.b64  	%rd228, %rd209, 4503599627370496;
	sub.s32 	%r331, %r330, %r109;
$L__BB0_169:
	sub.s64 	%rd210, %rd228, %rd27;
	mov.b64 	%fd938, %rd210;
	{
	.reg .b32 %temp; 
	mov.b64 	{%temp, %r278}, %fd938;
	}
	setp.lt.s32 	%p141, %r278, 0;
	selp.b64 	%rd36, %rd228, %rd210, %p141;
	shl.b64 	%rd228, %rd36, 1;
	add.s32 	%r124, %r331, -1;
	setp.gt.s32 	%p142, %r331, 0;
	mov.u32 	%r331, %r124;
	@%p142 bra 	$L__BB0_169;
	and.b64  	%rd38, %rd36, 9223372036854775807;
	setp.eq.s64 	%p143, %rd38, 0;
	mov.b64 	%rd229, 0;
	@%p143 bra 	$L__BB0_174;
	mov.b64 	%fd939, %rd38;
	mul.f64 	%fd940, %fd939, 0d4350000000000000;
	{
	.reg .b32 %temp; 
	mov.b64 	{%temp, %r279}, %fd940;
	}
	shr.u32 	%r280, %r279, 20;
	sub.s32 	%r281, 55, %r280;
	sub.s32 	%r125, %r109, %r281;
	shl.b64 	%rd39, %rd38, %r281;
	setp.gt.s32 	%p144, %r125, 0;
	@%p144 bra 	$L__BB0_173;
	sub.s32 	%r283, 1, %r125;
	shr.u64 	%rd229, %rd39, %r283;
	bra.uni 	$L__BB0_174;
$L__BB0_173:
	add.s32 	%r282, %r125, -1;
	cvt.u64.u32 	%rd212, %r282;
	shl.b64 	%rd213, %rd212, 52;
	add.s64 	%rd229, %rd213, %rd39;
$L__BB0_174:
	mov.b64 	%fd941, %rd229;
	copysign.f64 	%fd989, %fd155, %fd941;
$L__BB0_175:
	st.global.f64 	[%rd33], %fd989;
	add.s32 	%r329, %r329, 1;
	setp.lt.s32 	%p149, %r329, %r11;
	@%p149 bra 	$L__BB0_153;
	bra.uni 	$L__BB0_156;

}
.func  (.param .align 16 .b8 func_retval0[16]) __internal_trig_reduction_slowpathd(
	.param .b64 __internal_trig_reduction_slowpathd_param_0
)
{
	.local .align 8 .b8 	__local_depot1[40];
	.reg .b64 	%SP;
	.reg .b64 	%SPL;
	.reg .pred 	%p<10>;
	.reg .b32 	%r<47>;
	.reg .b64 	%rd<74>;
	.reg .b64 	%fd<5>;

	mov.u64 	%SPL, __local_depot1;
	ld.param.f64 	%fd4, [__internal_trig_reduction_slowpathd_param_0];
	add.u64 	%rd1, %SPL, 0;
	{
	.reg .b32 %temp; 
	mov.b64 	{%temp, %r1}, %fd4;
	}
	shr.u32 	%r2, %r1, 20;
	and.b32  	%r3, %r2, 2047;
	setp.eq.s32 	%p1, %r3, 2047;
	mov.b32 	%r46, 0;
	@%p1 bra 	$L__BB1_9;
	add.s32 	%r20, %r3, -1024;
	mov.b64 	%rd20, %fd4;
	shl.b64 	%rd2, %rd20, 11;
	shr.u32 	%r4, %r20, 6;
	sub.s32 	%r45, 15, %r4;
	sub.s32 	%r21, 19, %r4;
	setp.lt.u32 	%p2, %r20, 128;
	selp.b32 	%r6, 18, %r21, %p2;
	setp.ge.s32 	%p3, %r45, %r6;
	mov.b64 	%rd70, 0;
	@%p3 bra 	$L__BB1_4;
	add.s32 	%r23, %r6, %r4;
	neg.s32 	%r43, %r23;
	or.b64  	%rd3, %rd2, -9223372036854775808;
	mov.b64 	%rd70, 0;
	mov.b32 	%r42, 0;
	mov.u64 	%rd25, __cudart_i2opi_d;
	mov.u32 	%r44, %r45;
$L__BB1_3:
	.pragma "nounroll";
	mul.wide.s32 	%rd22, %r42, 8;
	add.s64 	%rd23, %rd1, %rd22;
	mul.wide.s32 	%rd24, %r44, 8;
	add.s64 	%rd26, %rd25, %rd24;
	ld.global.nc.u64 	%rd27, [%rd26];
	{
	.reg .u32 %r0, %r1, %r2, %r3, %alo, %ahi, %blo, %bhi, %clo, %chi;
	mov.b64 	{%alo,%ahi}, %rd27;
	mov.b64 	{%blo,%bhi}, %rd3;
	mov.b64 	{%clo,%chi}, %rd70;
	mad.lo.cc.u32 	%r0, %alo, %blo, %clo;
	madc.hi.cc.u32 	%r1, %alo, %blo, %chi;
	madc.hi.u32 	%r2, %alo, %bhi, 0;
	mad.lo.cc.u32 	%r1, %alo, %bhi, %r1;
	madc.hi.cc.u32 	%r2, %ahi, %blo, %r2;
	madc.hi.u32 	%r3, %ahi, %bhi, 0;
	mad.lo.cc.u32 	%r1, %ahi, %blo, %r1;
	madc.lo.cc.u32 	%r2, %ahi, %bhi, %r2;
	addc.u32 	%r3, %r3, 0;
	mov.b64 	%rd28, {%r0,%r1};
	mov.b64 	%rd70, {%r2,%r3};
	}
	st.local.u64 	[%rd23], %rd28;
	add.s32 	%r44, %r44, 1;
	add.s32 	%r43, %r43, 1;
	add.s32 	%r42, %r42, 1;
	setp.ne.s32 	%p4, %r43, -15;
	mov.u32 	%r45, %r6;
	@%p4 bra 	$L__BB1_3;
$L__BB1_4:
	cvt.s64.s32 	%rd29, %r45;
	cvt.u64.u32 	%rd30, %r4;
	add.s64 	%rd31, %rd30, %rd29;
	shl.b64 	%rd32, %rd31, 3;
	add.s64 	%rd33, %rd1, %rd32;
	st.local.u64 	[%rd33+-120], %rd70;
	and.b32  	%r15, %r2, 63;
	ld.local.u64 	%rd72, [%rd1+16];
	ld.local.u64 	%rd71, [%rd1+24];
	setp.eq.s32 	%p5, %r15, 0;
	@%p5 bra 	$L__BB1_6;
	shl.b64 	%rd34, %rd71, %r15;
	shr.u64 	%rd35, %rd72, 1;
	xor.b32  	%r24, %r15, 63;
	shr.u64 	%rd36, %rd35, %r24;
	or.b64  	%rd71, %rd34, %rd36;
	ld.local.u64 	%rd37, [%rd1+8];
	shl.b64 	%rd38, %rd72, %r15;
	shr.u64 	%rd39, %rd37, 1;
	shr.u64 	%rd40, %rd39, %r24;
	or.b64  	%rd72, %rd38, %rd40;
$L__BB1_6:
	and.b32  	%r25, %r1, -2147483648;
	shr.u64 	%rd41, %rd71, 62;
	cvt.u32.u64 	%r26, %rd41;
	mov.b64 	{%r27, %r28}, %rd71;
	mov.b64 	{%r29, %r30}, %rd72;
	shf.l.wrap.b32 	%r31, %r30, %r27, 2;
	shf.l.wrap.b32 	%r32, %r27, %r28, 2;
	mov.b64 	%rd42, {%r31, %r32};
	shl.b64 	%rd43, %rd72, 2;
	shr.u64 	%rd44, %rd42, 63;
	cvt.u32.u64 	%r33, %rd44;
	add.s32 	%r34, %r33, %r26;
	setp.eq.s32 	%p6, %r25, 0;
	neg.s32 	%r35, %r34;
	selp.b32 	%r46, %r34, %r35, %p6;
	setp.gt.s64 	%p7, %rd42, -1;
	mov.b64 	%rd45, 0;
	{
	.reg .u32 %r0, %r1, %r2, %r3, %a0, %a1, %a2, %a3, %b0, %b1, %b2, %b3;
	mov.b64 	{%a0,%a1}, %rd45;
	mov.b64 	{%a2,%a3}, %rd45;
	mov.b64 	{%b0,%b1}, %rd43;
	mov.b64 	{%b2,%b3}, %rd42;
	sub.cc.u32 	%r0, %a0, %b0;
	subc.cc.u32 	%r1, %a1, %b1;
	subc.cc.u32 	%r2, %a2, %b2;
	subc.u32 	%r3, %a3, %b3;
	mov.b64 	%rd46, {%r0,%r1};
	mov.b64 	%rd47, {%r2,%r3};
	}
	xor.b32  	%r36, %r25, -2147483648;
	selp.b64 	%rd73, %rd42, %rd47, %p7;
	selp.b64 	%rd14, %rd43, %rd46, %p7;
	selp.b32 	%r17, %r25, %r36, %p7;
	clz.b64 	%r37, %rd73;
	cvt.u64.u32 	%rd15, %r37;
	setp.eq.s32 	%p8, %r37, 0;
	@%p8 bra 	$L__BB1_8;
	cvt.u32.u64 	%r38, %rd15;
	and.b32  	%r39, %r38, 63;
	shl.b64 	%rd48, %rd73, %r39;
	shr.u64 	%rd49, %rd14, 1;
	not.b32 	%r40, %r38;
	and.b32  	%r41, %r40, 63;
	shr.u64 	%rd50, %rd49, %r41;
	or.b64  	%rd73, %rd48, %rd50;
$L__BB1_8:
	mov.b64 	%rd51, -3958705157555305931;
	{
	.reg .u32 %r0, %r1, %r2, %r3, %alo, %ahi, %blo, %bhi;
	mov.b64 	{%alo,%ahi}, %rd73;
	mov.b64 	{%blo,%bhi}, %rd51;
	mul.lo.u32 	%r0, %alo, %blo;
	mul.hi.u32 	%r1, %alo, %blo;
	mad.lo.cc.u32 	%r1, %alo, %bhi, %r1;
	madc.hi.u32 	%r2, %alo, %bhi, 0;
	mad.lo.cc.u32 	%r1, %ahi, %blo, %r1;
	madc.hi.cc.u32 	%r2, %ahi, %blo, %r2;
	madc.hi.u32 	%r3, %ahi, %bhi, 0;
	mad.lo.cc.u32 	%r2, %ahi, %bhi, %r2;
	addc.u32 	%r3, %r3, 0;
	mov.b64 	%rd52, {%r0,%r1};
	mov.b64 	%rd53, {%r2,%r3};
	}
	setp.gt.s64 	%p9, %rd53, 0;
	{
	.reg .u32 %r0, %r1, %r2, %r3, %a0, %a1, %a2, %a3, %b0, %b1, %b2, %b3;
	mov.b64 	{%a0,%a1}, %rd52;
	mov.b64 	{%a2,%a3}, %rd53;
	mov.b64 	{%b0,%b1}, %rd52;
	mov.b64 	{%b2,%b3}, %rd53;
	add.cc.u32 	%r0, %a0, %b0;
	addc.cc.u32 	%r1, %a1, %b1;
	addc.cc.u32 	%r2, %a2, %b2;
	addc.u32 	%r3, %a3, %b3;
	mov.b64 	%rd54, {%r0,%r1};
	mov.b64 	%rd55, {%r2,%r3};
	}
	selp.b64 	%rd56, %rd55, %rd53, %p9;
	selp.s64 	%rd57, -1, 0, %p9;
	sub.s64 	%rd58, %rd57, %rd15;
	cvt.u64.u32 	%rd59, %r17;
	shl.b64 	%rd60, %rd59, 32;
	add.s64 	%rd61, %rd56, 1;
	shr.u64 	%rd62, %rd61, 10;
	add.s64 	%rd63, %rd62, 1;
	shr.u64 	%rd64, %rd63, 1;
	shl.b64 	%rd65, %rd58, 52;
	add.s64 	%rd66, %rd65, %rd64;
	add.s64 	%rd67, %rd66, 4602678819172646912;
	or.b64  	%rd68, %rd67, %rd60;
	mov.b64 	%fd4, %rd68;
$L__BB1_9:
	st.param.f64 	[func_retval0], %fd4;
	st.param.b32 	[func_retval0+8], %r46;
	ret;

}


// ===== COMPILED SASS (sm_100) =====

	.target	sm_100

	.elftype	@"ET_EXEC"


//--------------------- .note.nv.tkinfo           --------------------------
	.section	.note.nv.tkinfo,"",@"SHT_NOTE"
	.sectionflags	@"SHF_NOTE_NV_TKINFO"
	.tkinfo
        /*0018*/ 	.word	0x00000002
        /*0030*/ 	.string	""
        /*0030*/ 	.string	"ptxas"
        /*0030*/ 	.string	"Cuda compilation tools, release 13.0, V13.0.88"
        /*0030*/ 	.string	"Build cuda_13.0.r13.0/compiler.36424714_0"
        /*0030*/ 	.string	"-arch sm_100 -m 64 "



//--------------------- .note.nv.cuinfo           --------------------------
	.section	.note.nv.cuinfo,"",@"SHT_NOTE"
	.sectionflags	@"SHF_NOTE_NV_CUINFO"
        /*0018*/ 	.short	0x0002
        /*001a*/ 	.short	0x0064
        /*001c*/ 	.short	0x0082
	.zero		2


//--------------------- .nv.info                  --------------------------
	.section	.nv.info,"",@"SHT_CUDA_INFO"
	.align	4


	//----- nvinfo : EIATTR_REGCOUNT
	.align		4
        /*0000*/ 	.byte	0x04, 0x2f
        /*0002*/ 	.short	(.L_4 - .L_3)
	.align		4
.L_3:
        /*0004*/ 	.word	index@(_Z16compute_pointing12KernelParams12KernelLocalsPd)
        /*0008*/ 	.word	0x0000002c


	//----- nvinfo : EIATTR_FRAME_SIZE
	.align		4
.L_4:
        /*000c*/ 	.byte	0x04, 0x11
        /*000e*/ 	.short	(.L_6 - .L_5)
	.align		4
.L_5:
        /*0010*/ 	.word	index@($_Z16compute_pointing12KernelParams12KernelLocalsPd$__internal_trig_reduction_slowpathd)
        /*0014*/ 	.word	0x00000030


	//----- nvinfo : EIATTR_FRAME_SIZE
	.align		4
.L_6:
        /*0018*/ 	.byte	0x04, 0x11
        /*001a*/ 	.short	(.L_8 - .L_7)
	.align		4
.L_7:
        /*001c*/ 	.word	index@($__internal_1_$__cuda_sm20_dsqrt_rn_f64_mediumpath_v1)
        /*0020*/ 	.word	0x00000030


	//----- nvinfo : EIATTR_FRAME_SIZE
	.align		4
.L_8:
        /*0024*/ 	.byte	0x04, 0x11
        /*0026*/ 	.short	(.L_10 - .L_9)
	.align		4
.L_9:
        /*0028*/ 	.word	index@($__internal_0_$__cuda_sm20_div_rn_f64_full)
        /*002c*/ 	.word	0x00000030


	//----- nvinfo : EIATTR_FRAME_SIZE
	.align		4
.L_10:
        /*0030*/ 	.byte	0x04, 0x11
        /*0032*/ 	.short	(.L_12 - .L_11)
	.align		4
.L_11:
        /*0034*/ 	.word	index@(_Z16compute_pointing12KernelParams12KernelLocalsPd)
        /*0038*/ 	.word	0x00000030


	//----- nvinfo : EIATTR_MIN_STACK_SIZE
	.align		4
.L_12:
        /*003c*/ 	.byte	0x04, 0x12
        /*003e*/ 	.short	(.L_14 - .L_13)
	.align		4
.L_13:
        /*0040*/ 	.word	index@(_Z16compute_pointing12KernelParams12KernelLocalsPd)
        /*0044*/ 	.word	0x00000030
.L_14:


//--------------------- .nv.compat                --------------------------
	.section	.nv.compat,"",@"SHT_CUDA_COMPAT_INFO"
	.align	4
        /*0000*/ 	.byte	0x02, 0x09, 0x00, 0x00, 0x02, 0x02, 0x01, 0x00, 0x02, 0x05, 0x05, 0x00, 0x03, 0x07, 0x01, 0x01
        /*0010*/ 	.byte	0x02, 0x03, 0x00, 0x00, 0x02, 0x06, 0x01, 0x00, 0x04, 0x0b, 0x08, 0x00, 0x01, 0x00, 0x00, 0x00
        /*0020*/ 	.byte	0x00, 0x00, 0x00, 0x00


//--------------------- .nv.info._Z16compute_pointing12KernelParams12KernelLocalsPd --------------------------
	.section	.nv.info._Z16compute_pointing12KernelParams12KernelLocalsPd,"",@"SHT_CUDA_INFO"
	.sectionflags	@""
	.align	4


	//----- nvinfo : EIATTR_CUDA_API_VERSION
	.align		4
        /*0000*/ 	.byte	0x04, 0x37
        /*0002*/ 	.short	(.L_16 - .L_15)
.L_15:
        /*0004*/ 	.word	0x00000082


	//----- nvinfo : EIATTR_KPARAM_INFO
	.align		4
.L_16:
        /*0008*/ 	.byte	0x04, 0x17
        /*000a*/ 	.short	(.L_18 - .L_17)
.L_17:
        /*000c*/ 	.word	0x00000000
        /*0010*/ 	.short	0x0002
        /*0012*/ 	.short	0x0078
        /*0014*/ 	.byte	0x00, 0xf5, 0x21, 0x00


	//----- nvinfo : EIATTR_KPARAM_INFO
	.align		4
.L_18:
        /*0018*/ 	.byte	0x04, 0x17
        /*001a*/ 	.short	(.L_20 - .L_19)
.L_19:
        /*001c*/ 	.word	0x00000000
        /*0020*/ 	.short	0x0001
        /*0022*/ 	.short	0x0040
        /*0024*/ 	.byte	0x00, 0xf0, 0xe1, 0x00


	//----- nvinfo : EIATTR_KPARAM_INFO
	.align		4
.L_20:
        /*0028*/ 	.byte	0x04, 0x17
        /*002a*/ 	.short	(.L_22 - .L_21)
.L_21:
        /*002c*/ 	.word	0x00000000
        /*0030*/ 	.short	0x0000
        /*0032*/ 	.short	0x0000
        /*0034*/ 	.byte	0x00, 0xf0, 0x01, 0x01


	//----- nvinfo : EIATTR_SPARSE_MMA_MASK
	.align		4
.L_22:
        /*0038*/ 	.byte	0x03, 0x50
        /*003a*/ 	.short	0x0000


	//----- nvinfo : EIATTR_MAXREG_COUNT
	.align		4
        /*003c*/ 	.byte	0x03, 0x1b
        /*003e*/ 	.short	0x00ff


	//----- nvinfo : EIATTR_EXTERNS
	.align		4
        /*0040*/ 	.byte	0x04, 0x0f
        /*0042*/ 	.short	(.L_24 - .L_23)


	//   ....[0]....
	.align		4
.L_23:
        /*0044*/ 	.word	index@(vprintf)


	//----- nvinfo : EIATTR_MERCURY_ISA_VERSION
	.align		4
.L_24:
        /*0048*/ 	.byte	0x03, 0x5f
        /*004a*/ 	.short	0x0101


	//----- nvinfo : EIATTR_VRC_CTA_INIT_COUNT
	.align		4
        /*004c*/ 	.byte	0x02, 0x4a
	.zero		1
	.zero		1


	//----- nvinfo : EIATTR_SYSCALL_OFFSETS
	.align		4
        /*0050*/ 	.byte	0x04, 0x46
        /*0052*/ 	.short	(.L_26 - .L_25)


	//   ....[0]....
.L_25:
        /*0054*/ 	.word	0x00004150


	//----- nvinfo : EIATTR_EXIT_INSTR_OFFSETS
	.align		4
.L_26:
        /*0058*/ 	.byte	0x04, 0x1c
        /*005a*/ 	.short	(.L_28 - .L_27)


	//   ....[0]....
.L_27:
        /*005c*/ 	.word	0x000000c0


	//   ....[1]....
        /*0060*/ 	.word	0x00004180


	//   ....[2]....
        /*0064*/ 	.word	0x000080d0


	//   ....[3]....
        /*0068*/ 	.word	0x00008e40


	//   ....[4]....
        /*006c*/ 	.word	0x00009b20


	//   ....[5]....
        /*0070*/ 	.word	0x0000a1b0


	//   ....[6]....
        /*0074*/ 	.word	0x0000a400


	//----- nvinfo : EIATTR_CRS_STACK_SIZE
	.align		4
.L_28:
        /*0078*/ 	.byte	0x04, 0x1e
        /*007a*/ 	.short	(.L_30 - .L_29)
.L_29:
        /*007c*/ 	.word	0x00000000


	//----- nvinfo : EIATTR_CBANK_PARAM_SIZE
	.align		4
.L_30:
        /*0080*/ 	.byte	0x03, 0x19
        /*0082*/ 	.short	0x0080


	//----- nvinfo : EIATTR_PARAM_CBANK
	.align		4
        /*0084*/ 	.byte	0x04, 0x0a
        /*0086*/ 	.short	(.L_32 - .L_31)
	.align		4
.L_31:
        /*0088*/ 	.word	index@(.nv.constant0._Z16compute_pointing12KernelParams12KernelLocalsPd)
        /*008c*/ 	.short	0x0380
        /*008e*/ 	.short	0x0080


	//----- nvinfo : EIATTR_SW_WAR
	.align		4
.L_32:
        /*0090*/ 	.byte	0x04, 0x36
        /*0092*/ 	.short	(.L_34 - .L_33)
.L_33:
        /*0094*/ 	.word	0x00000008
.L_34:


//--------------------- .nv.callgraph             --------------------------
	.section	.nv.callgraph,"",@"SHT_CUDA_CALLGRAPH"
	.align	4
	.sectionentsize	8
	.align		4
        /*0000*/ 	.word	0x00000000
	.align		4
        /*0004*/ 	.word	0xffffffff
	.align		4
        /*0008*/ 	.word	index@(_Z16compute_pointing12KernelParams12KernelLocalsPd)
	.align		4
        /*000c*/ 	.word	index@(vprintf)
	.align		4
        /*0010*/ 	.word	0x00000000
	.align		4
        /*0014*/ 	.word	0xfffffffe
	.align		4
        /*0018*/ 	.word	0x00000000
	.align		4
        /*001c*/ 	.word	0xfffffffd
	.align		4
        /*0020*/ 	.word	0x00000000
	.align		4
        /*0024*/ 	.word	0xfffffffc


//--------------------- .nv.constant4             --------------------------
	.section	.nv.constant4,"a",@progbits
	.align	8
	.align		8
.nv.constant4:
        /*0000*/ 	.dword	vprintf
	.align		8
        /*0008*/ 	.dword	$str
	.align		8
        /*0010*/ 	.dword	__cudart_i2opi_d
	.align		8
        /*0018*/ 	.dword	__cudart_sin_cos_coeffs


//--------------------- .text._Z16compute_pointing12KernelParams12KernelLocalsPd --------------------------
	.section	.text._Z16compute_pointing12KernelParams12KernelLocalsPd,"ax",@progbits
	.align	128
        .global         _Z16compute_pointing12KernelParams12KernelLocalsPd
        .type           _Z16compute_pointing12KernelParams12KernelLocalsPd,@function
        .size           _Z16compute_pointing12KernelParams12KernelLocalsPd,(.L_x_164 - _Z16compute_pointing12KernelParams12KernelLocalsPd)
        .other          _Z16compute_pointing12KernelParams12KernelLocalsPd,@"STO_CUDA_ENTRY STV_DEFAULT"
_Z16compute_pointing12KernelParams12KernelLocalsPd:
.text._Z16compute_pointing12KernelParams12KernelLocalsPd:
[----:B------:R-:W0:Y:S01]  /*0000*/  LDC R1, c[0x0][0x37c] ;  /* 0x0000df00ff017b82 */ /* 0x000e220000000800 */
[----:B------:R-:W1:Y:S01]  /*0010*/  S2R R3, SR_TID.X ;  /* 0x0000000000037919 */ /* 0x000e620000002100 */
[----:B------:R-:W2:Y:S06]  /*0020*/  LDCU UR5, c[0x0][0x2fc] ;  /* 0x00005f80ff0577ac */ /* 0x000eac0008000800 */
[----:B------:R-:W1:Y:S01]  /*0030*/  S2UR UR6, SR_CTAID.X ;  /* 0x00000000000679c3 */ /* 0x000e620000002500 */
[----:B0-----:R-:W-:Y:S01]  /*0040*/  VIADD R1, R1, 0xffffffd0 ;  /* 0xffffffd001017836 */ /* 0x001fe20000000000 */
[----:B------:R-:W0:Y:S01]  /*0050*/  LDCU UR7, c[0x0][0x3b8] ;  /* 0x00007700ff0777ac */ /* 0x000e220008000800 */
[----:B------:R-:W3:Y:S05]  /*0060*/  LDCU UR4, c[0x0][0x2f8] ;  /* 0x00005f00ff0477ac */ /* 0x000eea0008000800 */
[----:B------:R-:W1:Y:S01]  /*0070*/  LDC R18, c[0x0][0x360] ;  /* 0x0000d800ff127b82 */ /* 0x000e620000000800 */
[----:B---3--:R-:W-:-:S05]  /*0080*/  IADD3 R6, P1, PT, R1, UR4, RZ ;  /* 0x0000000401067c10 */ /* 0x008fca000ff3e0ff */
[----:B--2---:R-:W-:Y:S02]  /*0090*/  IMAD.X R7, RZ, RZ, UR5, P1 ;  /* 0x00000005ff077e24 */ /* 0x004fe400088e06ff */
[----:B-1----:R-:W-:-:S05]  /*00a0*/  IMAD R18, R18, UR6, R3 ;  /* 0x0000000612127c24 */ /* 0x002fca000f8e0203 */
[----:B0-----:R-:W-:-:S13]  /*00b0*/  ISETP.GT.AND P0, PT, R18, UR7, PT ;  /* 0x0000000712007c0c */ /* 0x001fda000bf04270 */
[----:B------:R-:W-:Y:S05]  /*00c0*/  @P0 EXIT ;  /* 0x000000000000094d */ /* 0x000fea0003800000 */
[----:B------:R-:W0:Y:S01]  /*00d0*/  LDC.64 R22, c[0x0][0x380] ;  /* 0x0000e000ff167b82 */ /* 0x000e220000000a00 */
[----:B------:R-:W1:Y:S07]  /*00e0*/  LDCU.64 UR36, c[0x0][0x358] ;  /* 0x00006b00ff2477ac */ /* 0x000e6e0008000a00 */
[----:B------:R-:W2:Y:S08]  /*00f0*/  LDC.64 R2, c[0x0][0x3a0] ;  /* 0x0000e800ff027b82 */ /* 0x000eb00000000a00 */
[----:B------:R-:W3:Y:S01]  /*0100*/  LDC.64 R4, c[0x0][0x398] ;  /* 0x0000e600ff047b82 */ /* 0x000ee20000000a00 */
[----:B0-----:R-:W-:-:S05]  /*0110*/  IMAD.WIDE R22, R18, 0x8, R22 ;  /* 0x0000000812167825 */ /* 0x001fca00078e0216 */
[----:B-1----:R-:W4:Y:S01]  /*0120*/  LDG.E.64 R8, desc[UR36][R22.64] ;  /* 0x0000002416087981 */ /* 0x002f22000c1e1b00 */
[----:B--2---:R-:W-:-:S05]  /*0130*/  IMAD.WIDE R2, R18, 0x4, R2 ;  /* 0x0000000412027825 */ /* 0x004fca00078e0202 */
[----:B------:R0:W5:Y:S01]  /*0140*/  LDG.E R16, desc[UR36][R2.64] ;  /* 0x0000002402107981 */ /* 0x000162000c1e1900 */
[----:B---3--:R-:W-:-:S05]  /*0150*/  IMAD.WIDE R4, R18, 0x4, R4 ;  /* 0x0000000412047825 */ /* 0x008fca00078e0204 */
[----:B------:R0:W5:Y:S01]  /*0160*/  LDG.E R17, desc[UR36][R4.64] ;  /* 0x0000002404117981 */ /* 0x000162000c1e1900 */
[----:B------:R-:W-:Y:S01]  /*0170*/  BSSY.RECONVERGENT B2, `(.L_x_0) ;  /* 0x000001e000027945 */ /* 0x000fe20003800200 */
[----:B----4-:R-:W-:-:S14]  /*0180*/  DSETP.NEU.AND P0, PT, |R8|, +INF , PT ;  /* 0x7ff000000800742a */ /* 0x010fdc0003f0d200 */
[----:B------:R-:W-:Y:S01]  /*0190*/  @!P0 DMUL R20, RZ, R8 ;  /* 0x00000008ff148228 */ /* 0x000fe20000000000 */
[----:B------:R-:W-:Y:S01]  /*01a0*/  @!P0 IMAD.MOV.U32 R0, RZ, RZ, 0x1 ;  /* 0x00000001ff008424 */ /* 0x000fe200078e00ff */
[----:B0-----:R-:W-:Y:S09]  /*01b0*/  @!P0 BRA `(.L_x_1) ;  /* 0x0000000000648947 */ /* 0x001ff20003800000 */
[----:B------:R-:W-:Y:S01]  /*01c0*/  UMOV UR4, 0x6dc9c883 ;  /* 0x6dc9c88300047882 */ /* 0x000fe20000000000 */
[----:B------:R-:W-:Y:S01]  /*01d0*/  UMOV UR5, 0x3fe45f30 ;  /* 0x3fe45f3000057882 */ /* 0x000fe20000000000 */
[C---:B------:R-:W-:Y:S01]  /*01e0*/  DSETP.GE.AND P0, PT, |R8|.reuse, 2.14748364800000000000e+09, PT ;  /* 0x41e000000800742a */ /* 0x040fe20003f06200 */
[----:B------:R-:W-:Y:S01]  /*01f0*/  BSSY.RECONVERGENT B3, `(.L_x_2) ;  /* 0x0000014000037945 */ /* 0x000fe20003800200 */
[----:B------:R-:W-:Y:S01]  /*0200*/  DMUL R2, R8, UR4 ;  /* 0x0000000408027c28 */ /* 0x000fe20008000000 */
[----:B------:R-:W-:Y:S01]  /*0210*/  UMOV UR4, 0x54442d18 ;  /* 0x54442d1800047882 */ /* 0x000fe20000000000 */
[----:B------:R-:W-:-:S04]  /*0220*/  UMOV UR5, 0x3ff921fb ;  /* 0x3ff921fb00057882 */ /* 0x000fc80000000000 */
[----:B------:R-:W0:Y:S08]  /*0230*/  F2I.F64 R0, R2 ;  /* 0x0000000200007311 */ /* 0x000e300000301100 */
[----:B0-----:R-:W0:Y:S02]  /*0240*/  I2F.F64 R20, R0 ;  /* 0x0000000000147312 */ /* 0x001e240000201c00 */
[----:B0-----:R-:W-:Y:S01]  /*0250*/  DFMA R4, R20, -UR4, R8 ;  /* 0x8000000414047c2b */ /* 0x001fe20008000008 */
[----:B------:R-:W-:Y:S01]  /*0260*/  UMOV UR4, 0x33145c00 ;  /* 0x33145c0000047882 */ /* 0x000fe20000000000 */
[----:B------:R-:W-:-:S06]  /*0270*/  UMOV UR5, 0x3c91a626 ;  /* 0x3c91a62600057882 */ /* 0x000fcc0000000000 */
[----:B------:R-:W-:Y:S01]  /*0280*/  DFMA R4, R20, -UR4, R4 ;  /* 0x8000000414047c2b */ /* 0x000fe20008000004 */
[----:B------:R-:W-:Y:S01]  /*0290*/  UMOV UR4, 0x252049c0 ;  /* 0x252049c000047882 */ /* 0x000fe20000000000 */
[----:B------:R-:W-:-:S06]  /*02a0*/  UMOV UR5, 0x397b839a ;  /* 0x397b839a00057882 */ /* 0x000fcc0000000000 */
[----:B------:R-:W-:Y:S01]  /*02b0*/  DFMA R20, R20, -UR4, R4 ;  /* 0x8000000414147c2b */ /* 0x000fe20008000004 */
[----:B------:R-:W-:Y:S10]  /*02c0*/  @!P0 BRA `(.L_x_3) ;  /* 0x0000000000188947 */ /* 0x000ff40003800000 */
[----:B------:R-:W-:Y:S01]  /*02d0*/  IMAD.MOV.U32 R5, RZ, RZ, R9 ;  /* 0x000000ffff057224 */ /* 0x000fe200078e0009 */
[----:B------:R-:W-:-:S07]  /*02e0*/  MOV R4, 0x300 ;  /* 0x0000030000047802 */ /* 0x000fce0000000f00 */
[----:B-----5:R-:W-:Y:S05]  /*02f0*/  CALL.REL.NOINC `($_Z16compute_pointing12KernelParams12KernelLocalsPd$__internal_trig_reduction_slowpathd) ;  /* 0x000000a8006c7944 */ /* 0x020fea0003c00000 */
[----:B------:R-:W-:Y:S02]  /*0300*/  IMAD.MOV.U32 R0, RZ, RZ, R8 ;  /* 0x000000ffff007224 */ /* 0x000fe400078e0008 */
[----:B------:R-:W-:Y:S02]  /*0310*/  IMAD.MOV.U32 R20, RZ, RZ, R2 ;  /* 0x000000ffff147224 */ /* 0x000fe400078e0002 */
[----:B------:R-:W-:-:S07]  /*0320*/  IMAD.MOV.U32 R21, RZ, RZ, R3 ;  /* 0x000000ffff157224 */ /* 0x000fce00078e0003 */
.L_x_3:
[----:B------:R-:W-:Y:S05]  /*0330*/  BSYNC.RECONVERGENT B3 ;  /* 0x0000000000037941 */ /* 0x000fea0003800200 */
.L_x_2:
[----:B------:R-:W-:-:S07]  /*0340*/  VIADD R0, R0, 0x1 ;  /* 0x0000000100007836 */ /* 0x000fce0000000000 */
.L_x_1:
[----:B------:R-:W-:Y:S05]  /*0350*/  BSYNC.RECONVERGENT B2 ;  /* 0x0000000000027941 */ /* 0x000fea0003800200 */
.L_x_0:
[----:B------:R-:W0:Y:S01]  /*0360*/  LDCU.64 UR4, c[0x4][0x18] ;  /* 0x01000300ff0477ac */ /* 0x000e220008000a00 */
[----:B------:R-:W-:-:S04]  /*0370*/  SHF.L.U32 R2, R0, 0x6, RZ ;  /* 0x0000000600027819 */ /* 0x000fc800000006ff */
[----:B------:R-:W-:-:S04]  /*0380*/  LOP3.LUT R2, R2, 0x40, RZ, 0xc0, !PT ;  /* 0x0000004002027812 */ /* 0x000fc800078ec0ff */
[----:B0-----:R-:W-:-:S05]  /*0390*/  IADD3 R2, P0, PT, R2, UR4, RZ ;  /* 0x0000000402027c10 */ /* 0x001fca000ff1e0ff */
[----:B------:R-:W-:-:S05]  /*03a0*/  IMAD.X R3, RZ, RZ, UR5, P0 ;  /* 0x00000005ff037e24 */ /* 0x000fca00080e06ff */
[----:B------:R-:W2:Y:S04]  /*03b0*/  LDG.E.128.CONSTANT R24, desc[UR36][R2.64] ;  /* 0x0000002402187981 */ /* 0x000ea8000c1e9d00 */
[----:B------:R-:W3:Y:S04]  /*03c0*/  LDG.E.128.CONSTANT R8, desc[UR36][R2.64+0x10] ;  /* 0x0000102402087981 */ /* 0x000ee8000c1e9d00 */
[----:B------:R-:W4:Y:S01]  /*03d0*/  LDG.E.128.CONSTANT R12, desc[UR36][R2.64+0x20] ;  /* 0x00002024020c7981 */ /* 0x000f22000c1e9d00 */
[----:B------:R-:W-:Y:S01]  /*03e0*/  LOP3.LUT R4, R0, 0x1, RZ, 0xc0, !PT ;  /* 0x0000000100047812 */ /* 0x000fe200078ec0ff */
[----:B------:R-:W-:Y:S01]  /*03f0*/  IMAD.MOV.U32 R28, RZ, RZ, 0x20fd8164 ;  /* 0x20fd8164ff1c7424 */ /* 0x000fe200078e00ff */
[----:B------:R-:W-:Y:S01]  /*0400*/  BSSY.RECONVERGENT B1, `(.L_x_4) ;  /* 0x0000082000017945 */ /* 0x000fe20003800200 */
[----:B------:R-:W-:Y:S01]  /*0410*/  IMAD.MOV.U32 R19, RZ, RZ, 0x3da8ff83 ;  /* 0x3da8ff83ff137424 */ /* 0x000fe200078e00ff */
[----:B------:R-:W-:Y:S01]  /*0420*/  ISETP.NE.U32.AND P0, PT, R4, 0x1, PT ;  /* 0x000000010400780c */ /* 0x000fe20003f05070 */
[----:B------:R-:W-:-:S03]  /*0430*/  DMUL R4, R20, R20 ;  /* 0x0000001414047228 */ /* 0x000fc60000000000 */
[----:B------:R-:W-:Y:S02]  /*0440*/  FSEL R28, R28, -8.06006814911005101289e+34, !P0 ;  /* 0xf9785eba1c1c7808 */ /* 0x000fe40004000000 */
[----:B------:R-:W-:Y:S01]  /*0450*/  FSEL R29, -R19, 0.11223486810922622681, !P0 ;  /* 0x3de5db65131d7808 */ /* 0x000fe20004000100 */
[----:B-----5:R-:W-:-:S05]  /*0460*/  IMAD.IADD R19, R16, 0x1, R17 ;  /* 0x0000000110137824 */ /* 0x020fca00078e0211 */
[----:B--2---:R-:W-:-:S08]  /*0470*/  DFMA R24, R4, R28, R24 ;  /* 0x0000001c0418722b */ /* 0x004fd00000000018 */
[----:B------:R-:W-:-:S08]  /*0480*/  DFMA R24, R4, R24, R26 ;  /* 0x000000180418722b */ /* 0x000fd0000000001a */
[----:B---3--:R-:W-:-:S08]  /*0490*/  DFMA R8, R4, R24, R8 ;  /* 0x000000180408722b */ /* 0x008fd00000000008 */
[----:B------:R-:W-:-:S08]  /*04a0*/  DFMA R8, R4, R8, R10 ;  /* 0x000000080408722b */ /* 0x000fd0000000000a */
[----:B----4-:R-:W-:-:S08]  /*04b0*/  DFMA R8, R4, R8, R12 ;  /* 0x000000080408722b */ /* 0x010fd0000000000c */
[----:B------:R-:W-:-:S08]  /*04c0*/  DFMA R8, R4, R8, R14 ;  /* 0x000000080408722b */ /* 0x000fd0000000000e */
[----:B------:R-:W-:Y:S02]  /*04d0*/  DFMA R20, R8, R20, R20 ;  /* 0x000000140814722b */ /* 0x000fe40000000014 */
[----:B------:R-:W-:Y:S01]  /*04e0*/  DFMA R4, R4, R8, 1 ;  /* 0x3ff000000404742b */ /* 0x000fe20000000008 */
[----:B------:R-:W-:-:S09]  /*04f0*/  IMAD.MOV.U32 R9, RZ, RZ, 0x3fe00000 ;  /* 0x3fe00000ff097424 */ /* 0x000fd200078e00ff */
[----:B------:R-:W-:Y:S02]  /*0500*/  FSEL R4, R4, R20, !P0 ;  /* 0x0000001404047208 */ /* 0x000fe40004000000 */
[----:B------:R-:W-:Y:S02]  /*0510*/  FSEL R5, R5, R21, !P0 ;  /* 0x0000001505057208 */ /* 0x000fe40004000000 */
[----:B------:R-:W-:-:S04]  /*0520*/  LOP3.LUT P0, RZ, R0, 0x2, RZ, 0xc0, !PT ;  /* 0x0000000200ff7812 */ /* 0x000fc8000780c0ff */
[----:B------:R-:W-:-:S10]  /*0530*/  DADD R2, RZ, -R4 ;  /* 0x00000000ff027229 */ /* 0x000fd40000000804 */
[----:B------:R-:W-:Y:S02]  /*0540*/  FSEL R5, R5, R3, !P0 ;  /* 0x0000000305057208 */ /* 0x000fe40004000000 */
[----:B------:R-:W-:Y:S01]  /*0550*/  FSEL R4, R4, R2, !P0 ;  /* 0x0000000204047208 */ /* 0x000fe20004000000 */
[----:B------:R-:W-:Y:S01]  /*0560*/  IMAD.MOV.U32 R2, RZ, RZ, RZ ;  /* 0x000000ffff027224 */ /* 0x000fe200078e00ff */
[----:B------:R-:W-:Y:S02]  /*0570*/  LOP3.LUT R3, R9, 0x80000000, R5, 0xb8, !PT ;  /* 0x8000000009037812 */ /* 0x000fe400078eb805 */
[----:B------:R-:W-:-:S04]  /*0580*/  ISETP.GE.AND P0, PT, R17, 0x1, PT ;  /* 0x000000011100780c */ /* 0x000fc80003f06270 */
[----:B------:R-:W-:-:S06]  /*0590*/  DADD.RZ R2, R2, R4 ;  /* 0x0000000002027229 */ /* 0x000fcc000000c004 */
[----:B------:R0:W1:Y:S03]  /*05a0*/  F2I.F64.TRUNC R0, R2 ;  /* 0x0000000200007311 */ /* 0x000066000030d100 */
[----:B------:R-:W-:Y:S05]  /*05b0*/  @!P0 BRA `(.L_x_5) ;  /* 0x0000000400988947 */ /* 0x000fea0003800000 */
[----:B------:R-:W2:Y:S01]  /*05c0*/  I2F.F64.U32 R20, R17 ;  /* 0x0000001100147312 */ /* 0x000ea20000201800 */
[----:B0-----:R-:W-:Y:S01]  /*05d0*/  IMAD.MOV.U32 R2, RZ, RZ, 0x1 ;  /* 0x00000001ff027424 */ /* 0x001fe200078e00ff */
[----:B------:R-:W-:Y:S01]  /*05e0*/  UMOV UR4, 0x54442eea ;  /* 0x54442eea00047882 */ /* 0x000fe20000000000 */
[----:B------:R-:W-:Y:S01]  /*05f0*/  UMOV UR5, 0x401921fb ;  /* 0x401921fb00057882 */ /* 0x000fe20000000000 */
[----:B------:R-:W0:Y:S01]  /*0600*/  LDC.64 R12, c[0x0][0x390] ;  /* 0x0000e400ff0c7b82 */ /* 0x000e220000000a00 */
[----:B------:R-:W-:Y:S03]  /*0610*/  BSSY.RECONVERGENT B2, `(.L_x_6) ;  /* 0x0000015000027945 */ /* 0x000fe60003800200 */
[----:B--2---:R-:W2:Y:S01]  /*0620*/  MUFU.RCP64H R3, R21 ;  /* 0x0000001500037308 */ /* 0x004ea20000001800 */
[----:B0-----:R-:W-:Y:S01]  /*0630*/  IMAD.WIDE R12, R18, 0x8, R12 ;  /* 0x00000008120c7825 */ /* 0x001fe200078e020c */
[----:B--2---:R-:W-:-:S08]  /*0640*/  DFMA R4, -R20, R2, 1 ;  /* 0x3ff000001404742b */ /* 0x004fd00000000102 */
[----:B------:R-:W-:-:S08]  /*0650*/  DFMA R4, R4, R4, R4 ;  /* 0x000000040404722b */ /* 0x000fd00000000004 */
[----:B------:R-:W-:-:S08]  /*0660*/  DFMA R4, R2, R4, R2 ;  /* 0x000000040204722b */ /* 0x000fd00000000002 */
[----:B------:R-:W-:-:S08]  /*0670*/  DFMA R2, -R20, R4, 1 ;  /* 0x3ff000001402742b */ /* 0x000fd00000000104 */
[----:B------:R-:W-:-:S08]  /*0680*/  DFMA R2, R4, R2, R4 ;  /* 0x000000020402722b */ /* 0x000fd00000000004 */
[----:B------:R-:W-:-:S08]  /*0690*/  DMUL R4, R2, UR4 ;  /* 0x0000000402047c28 */ /* 0x000fd00008000000 */
[----:B------:R-:W-:-:S08]  /*06a0*/  DFMA R8, -R20, R4, UR4 ;  /* 0x0000000414087e2b */ /* 0x000fd00008000104 */
[----:B------:R-:W-:-:S10]  /*06b0*/  DFMA R2, R2, R8, R4 ;  /* 0x000000080202722b */ /* 0x000fd40000000004 */
[----:B------:R-:W-:-:S05]  /*06c0*/  FFMA R4, RZ, R21, R3 ;  /* 0x00000015ff047223 */ /* 0x000fca0000000003 */
[----:B------:R-:W-:-:S13]  /*06d0*/  FSETP.GT.AND P0, PT, |R4|, 1.469367938527859385e-39, PT ;  /* 0x001000000400780b */ /* 0x000fda0003f04200 */
[----:B------:R-:W-:Y:S05]  /*06e0*/  @P0 BRA `(.L_x_7) ;  /* 0x00000000001c0947 */ /* 0x000fea0003800000 */
[----:B------:R-:W-:Y:S01]  /*06f0*/  IMAD.MOV.U32 R25, RZ, RZ, R21 ;  /* 0x000000ffff197224 */ /* 0x000fe200078e0015 */
[----:B------:R-:W-:Y:S01]  /*0700*/  MOV R10, 0x54442eea ;  /* 0x54442eea000a7802 */ /* 0x000fe20000000f00 */
[----:B------:R-:W-:Y:S01]  /*0710*/  IMAD.MOV.U32 R11, RZ, RZ, 0x401921fb ;  /* 0x401921fbff0b7424 */ /* 0x000fe200078e00ff */
[----:B------:R-:W-:-:S07]  /*0720*/  MOV R2, 0x740 ;  /* 0x0000074000027802 */ /* 0x000fce0000000f00 */
[----:B-1----:R-:W-:Y:S05]  /*0730*/  CALL.REL.NOINC `($__internal_0_$__cuda_sm20_div_rn_f64_full) ;  /* 0x0000009c00347944 */ /* 0x002fea0003c00000 */
[----:B------:R-:W-:Y:S02]  /*0740*/  IMAD.MOV.U32 R2, RZ, RZ, R5 ;  /* 0x000000ffff027224 */ /* 0x000fe400078e0005 */
[----:B------:R-:W-:-:S07]  /*0750*/  IMAD.MOV.U32 R3, RZ, RZ, R10 ;  /* 0x000000ffff037224 */ /* 0x000fce00078e000a */
.L_x_7:
[----:B------:R-:W-:Y:S05]  /*0760*/  BSYNC.RECONVERGENT B2 ;  /* 0x0000000000027941 */ /* 0x000fea0003800200 */
.L_x_6:
[----:B------:R-:W-:-:S07]  /*0770*/  IMAD.MOV.U32 R14, RZ, RZ, R16 ;  /* 0x000000ffff0e7224 */ /* 0x000fce00078e0010 */
.L_x_15:
[----:B------:R-:W2:Y:S01]  /*0780*/  LDG.E.64 R4, desc[UR36][R12.64] ;  /* 0x000000240c047981 */ /* 0x000ea2000c1e1b00 */
[----:B------:R-:W2:Y:S01]  /*0790*/  I2F.F64 R8, R14 ;  /* 0x0000000e00087312 */ /* 0x000ea20000201c00 */
[----:B------:R-:W-:Y:S01]  /*07a0*/  BSSY.RECONVERGENT B0, `(.L_x_8) ;  /* 0x0000041000007945 */ /* 0x000fe20003800200 */
[----:B--2---:R-:W-:-:S10]  /*07b0*/  DFMA R4, R8, R2, R4 ;  /* 0x000000020804722b */ /* 0x004fd40000000004 */
[----:B------:R-:W-:-:S04]  /*07c0*/  LOP3.LUT R9, R5, 0x7fffffff, RZ, 0xc0, !PT ;  /* 0x7fffffff05097812 */ /* 0x000fc800078ec0ff */
[----:B------:R-:W-:-:S04]  /*07d0*/  VIMNMX.U32 R8, PT, PT, R9, 0x401921fb, !PT ;  /* 0x401921fb09087848 */ /* 0x000fc80007fe0000 */
[----:B------:R-:W-:Y:S01]  /*07e0*/  ISETP.GE.U32.AND P0, PT, R8, 0x7ff00000, PT ;  /* 0x7ff000000800780c */ /* 0x000fe20003f06070 */
[----:B------:R-:W-:-:S12]  /*07f0*/  IMAD.MOV.U32 R8, RZ, RZ, R4 ;  /* 0x000000ffff087224 */ /* 0x000fd800078e0004 */
[----:B------:R-:W-:Y:S05]  /*0800*/  @!P0 BRA `(.L_x_9) ;  /* 0x0000000000208947 */ /* 0x000fea0003800000 */
[----:B------:R-:W-:-:S14]  /*0810*/  DSETP.NAN.AND P0, PT, R8, R8, PT ;  /* 0x000000080800722a */ /* 0x000fdc0003f08000 */
[----:B------:R-:W-:Y:S01]  /*0820*/  @P0 IMAD.MOV.U32 R10, RZ, RZ, 0x54442eea ;  /* 0x54442eeaff0a0424 */ /* 0x000fe200078e00ff */
[----:B------:R-:W-:Y:S01]  /*0830*/  @!P0 DSETP.NEU.AND P1, PT, R8, +INF , PT ;  /* 0x7ff000000800842a */ /* 0x000fe20003f2d000 */
[----:B------:R-:W-:-:S06]  /*0840*/  @P0 IMAD.MOV.U32 R11, RZ, RZ, 0x401921fb ;  /* 0x401921fbff0b0424 */ /* 0x000fcc00078e00ff */
[----:B------:R-:W-:-:S06]  /*0850*/  @P0 DADD R10, R4, R10 ;  /* 0x00000000040a0229 */ /* 0x000fcc000000000a */
[----:B------:R-:W-:Y:S02]  /*0860*/  @!P0 FSEL R10, R4, RZ, P1 ;  /* 0x000000ff040a8208 */ /* 0x000fe40000800000 */
[----:B------:R-:W-:Y:S01]  /*0870*/  @!P0 FSEL R11, R5, -QNAN , P1 ;  /* 0xfff80000050b8808 */ /* 0x000fe20000800000 */
[----:B------:R-:W-:Y:S06]  /*0880*/  BRA `(.L_x_10) ;  /* 0x0000000000c87947 */ /* 0x000fec0003800000 */
.L_x_9:
[----:B------:R-:W-:Y:S01]  /*0890*/  UMOV UR4, 0x54442eea ;  /* 0x54442eea00047882 */ /* 0x000fe20000000000 */
[----:B------:R-:W-:Y:S01]  /*08a0*/  UMOV UR5, 0x401921fb ;  /* 0x401921fb00057882 */ /* 0x000fe20000000000 */
[----:B------:R-:W-:Y:S01]  /*08b0*/  IMAD.MOV.U32 R10, RZ, RZ, R4 ;  /* 0x000000ffff0a7224 */ /* 0x000fe200078e0004 */
[----:B------:R-:W-:Y:S01]  /*08c0*/  DSETP.GE.AND P0, PT, R8, UR4, PT ;  /* 0x0000000408007e2a */ /* 0x000fe2000bf06000 */
[----:B------:R-:W-:-:S13]  /*08d0*/  MOV R11, R5 ;  /* 0x00000005000b7202 */ /* 0x000fda0000000f00 */
[----:B------:R-:W-:Y:S05]  /*08e0*/  @!P0 BRA `(.L_x_10) ;  /* 0x0000000000b08947 */ /* 0x000fea0003800000 */
[----:B------:R-:W-:Y:S01]  /*08f0*/  ISETP.GT.U32.AND P0, PT, R9, 0xfffff, PT ;  /* 0x000fffff0900780c */ /* 0x000fe20003f04070 */
[----:B------:R-:W-:Y:S01]  /*0900*/  BSSY.RECONVERGENT B2, `(.L_x_11) ;  /* 0x0000013000027945 */ /* 0x000fe20003800200 */
[----:B------:R-:W-:-:S11]  /*0910*/  SHF.R.U32.HI R11, RZ, 0x14, R9 ;  /* 0x00000014ff0b7819 */ /* 0x000fd60000011609 */
[----:B------:R-:W-:-:S10]  /*0920*/  @!P0 DMUL R8, R8, 1.80143985094819840000e+16 ;  /* 0x4350000008088828 */ /* 0x000fd40000000000 */
[C---:B------:R-:W-:Y:S01]  /*0930*/  @!P0 LEA.HI R10, R9.reuse, R11, RZ, 0xc ;  /* 0x0000000b090a8211 */ /* 0x040fe200078f60ff */
[----:B------:R-:W-:Y:S01]  /*0940*/  IMAD.MOV.U32 R15, RZ, RZ, R8 ;  /* 0x000000ffff0f7224 */ /* 0x000fe200078e0008 */
[----:B------:R-:W-:-:S03]  /*0950*/  LOP3.LUT R18, R9, 0xfffff, RZ, 0xc0, !PT ;  /* 0x000fffff09127812 */ /* 0x000fc600078ec0ff */
[----:B------:R-:W-:Y:S01]  /*0960*/  @!P0 VIADD R11, R10, 0xffffffca ;  /* 0xffffffca0a0b8836 */ /* 0x000fe20000000000 */
[----:B------:R-:W-:-:S03]  /*0970*/  LOP3.LUT R18, R18, 0x100000, RZ, 0xfc, !PT ;  /* 0x0010000012127812 */ /* 0x000fc600078efcff */
[----:B------:R-:W-:-:S07]  /*0980*/  VIADD R8, R11, 0xfffffbff ;  /* 0xfffffbff0b087836 */ /* 0x000fce0000000000 */
.L_x_12:
[----:B------:R-:W-:Y:S02]  /*0990*/  IADD3 R10, P0, PT, R15, -0x54442eea, RZ ;  /* 0xabbbd1160f0a7810 */ /* 0x000fe40007f1e0ff */
[C---:B------:R-:W-:Y:S01]  /*09a0*/  ISETP.GT.AND P1, PT, R8.reuse, RZ, PT ;  /* 0x000000ff0800720c */ /* 0x040fe20003f24270 */
[----:B------:R-:W-:Y:S01]  /*09b0*/  VIADD R8, R8, 0xffffffff ;  /* 0xffffffff08087836 */ /* 0x000fe20000000000 */
[----:B------:R-:W-:-:S04]  /*09c0*/  IADD3.X R9, PT, PT, R18, -0x1921fc, RZ, P0, !PT ;  /* 0xffe6de0412097810 */ /* 0x000fc800007fe4ff */
[----:B------:R-:W-:-:S04]  /*09d0*/  ISETP.GE.AND P0, PT, R9, RZ, PT ;  /* 0x000000ff0900720c */ /* 0x000fc80003f06270 */
[----:B------:R-:W-:Y:S02]  /*09e0*/  SEL R10, R15, R10, !P0 ;  /* 0x0000000a0f0a7207 */ /* 0x000fe40004000000 */
[----:B------:R-:W-:-:S03]  /*09f0*/  SEL R9, R18, R9, !P0 ;  /* 0x0000000912097207 */ /* 0x000fc60004000000 */
[C---:B------:R-:W-:Y:S01]  /*0a00*/  IMAD.SHL.U32 R15, R10.reuse, 0x2, RZ ;  /* 0x000000020a0f7824 */ /* 0x040fe200078e00ff */
[----:B------:R-:W-:Y:S01]  /*0a10*/  SHF.L.U64.HI R18, R10, 0x1, R9 ;  /* 0x000000010a127819 */ /* 0x000fe20000010209 */
[----:B------:R-:W-:Y:S06]  /*0a20*/  @P1 BRA `(.L_x_12) ;  /* 0xfffffffc00d81947 */ /* 0x000fec000383ffff */
[----:B------:R-:W-:Y:S05]  /*0a30*/  BSYNC.RECONVERGENT B2 ;  /* 0x0000000000027941 */ /* 0x000fea0003800200 */
.L_x_11:
[----:B------:R-:W-:Y:S01]  /*0a40*/  LOP3.LUT R11, R9, 0x7fffffff, RZ, 0xc0, !PT ;  /* 0x7fffffff090b7812 */ /* 0x000fe200078ec0ff */
[----:B------:R-:W-:Y:S01]  /*0a50*/  BSSY.RECONVERGENT B2, `(.L_x_13) ;  /* 0x0000013000027945 */ /* 0x000fe20003800200 */
[----:B------:R-:W-:Y:S01]  /*0a60*/  ISETP.NE.U32.AND P0, PT, R10, RZ, PT ;  /* 0x000000ff0a00720c */ /* 0x000fe20003f05070 */
[----:B------:R-:W-:Y:S02]  /*0a70*/  IMAD.MOV.U32 R15, RZ, RZ, RZ ;  /* 0x000000ffff0f7224 */ /* 0x000fe400078e00ff */
[----:B------:R-:W-:Y:S01]  /*0a80*/  IMAD.MOV.U32 R21, RZ, RZ, RZ ;  /* 0x000000ffff157224 */ /* 0x000fe200078e00ff */
[----:B------:R-:W-:-:S13]  /*0a90*/  ISETP.NE.AND.EX P0, PT, R11, RZ, PT, P0 ;  /* 0x000000ff0b00720c */ /* 0x000fda0003f05300 */
[----:B------:R-:W-:Y:S05]  /*0aa0*/  @!P0 BRA `(.L_x_14) ;  /* 0x0000000000348947 */ /* 0x000fea0003800000 */
[----:B------:R-:W-:-:S10]  /*0ab0*/  DMUL R8, R10, 1.80143985094819840000e+16 ;  /* 0x435000000a087828 */ /* 0x000fd40000000000 */
[----:B------:R-:W-:-:S04]  /*0ac0*/  SHF.R.U32.HI R8, RZ, 0x14, R9 ;  /* 0x00000014ff087819 */ /* 0x000fc80000011609 */
[----:B------:R-:W-:-:S04]  /*0ad0*/  IADD3 R9, PT, PT, -R8, 0x37, RZ ;  /* 0x0000003708097810 */ /* 0x000fc80007ffe1ff */
[----:B------:R-:W-:Y:S02]  /*0ae0*/  IADD3 R18, PT, PT, -R9, 0x401, RZ ;  /* 0x0000040109127810 */ /* 0x000fe40007ffe1ff */
[-C--:B------:R-:W-:Y:S02]  /*0af0*/  SHF.L.U64.HI R11, R10, R9.reuse, R11 ;  /* 0x000000090a0b7219 */ /* 0x080fe4000001020b */
[----:B------:R-:W-:Y:S02]  /*0b00*/  ISETP.GT.AND P0, PT, R18, RZ, PT ;  /* 0x000000ff1200720c */ /* 0x000fe40003f04270 */
[----:B------:R-:W-:-:S11]  /*0b10*/  SHF.L.U32 R9, R10, R9, RZ ;  /* 0x000000090a097219 */ /* 0x000fd600000006ff */
[----:B------:R-:W-:-:S04]  /*0b20*/  @!P0 IADD3 R8, PT, PT, -R18, 0x1, RZ ;  /* 0x0000000112088810 */ /* 0x000fc80007ffe1ff */
[-CC-:B------:R-:W-:Y:S02]  /*0b30*/  @!P0 SHF.R.U64 R15, R9, R8.reuse, R11.reuse ;  /* 0x00000008090f8219 */ /* 0x180fe4000000120b */
[----:B------:R-:W-:Y:S01]  /*0b40*/  @P0 IADD3 R15, P1, PT, RZ, R9, RZ ;  /* 0x00000009ff0f0210 */ /* 0x000fe20007f3e0ff */
[----:B------:R-:W-:Y:S01]  /*0b50*/  @P0 VIADD R9, R18, 0xffffffff ;  /* 0xffffffff12090836 */ /* 0x000fe20000000000 */
[----:B------:R-:W-:-:S04]  /*0b60*/  @!P0 SHF.R.U32.HI R21, RZ, R8, R11 ;  /* 0x00000008ff158219 */ /* 0x000fc8000001160b */
[----:B------:R-:W-:-:S07]  /*0b70*/  @P0 LEA.X R21, R9, R11, 0x14, P1 ;  /* 0x0000000b09150211 */ /* 0x000fce00008ea4ff */
.L_x_14:
[----:B------:R-:W-:Y:S05]  /*0b80*/  BSYNC.RECONVERGENT B2 ;  /* 0x0000000000027941 */ /* 0x000fea0003800200 */
.L_x_13:
[----:B------:R-:W-:Y:S01]  /*0b90*/  LOP3.LUT R11, R21, 0x80000000, R5, 0xb8, !PT ;  /* 0x80000000150b7812 */ /* 0x000fe200078eb805 */
[----:B------:R-:W-:-:S07]  /*0ba0*/  IMAD.MOV.U32 R10, RZ, RZ, R15 ;  /* 0x000000ffff0a7224 */ /* 0x000fce00078e000f */
.L_x_10:
[----:B------:R-:W-:Y:S05]  /*0bb0*/  BSYNC.RECONVERGENT B0 ;  /* 0x0000000000007941 */ /* 0x000fea0003800200 */
.L_x_8:
[----:B------:R-:W0:Y:S02]  /*0bc0*/  LDC.64 R4, c[0x0][0x388] ;  /* 0x0000e200ff047b82 */ /* 0x000e240000000a00 */
[----:B0-----:R-:W-:-:S04]  /*0bd0*/  IMAD.WIDE R4, R14, 0x8, R4 ;  /* 0x000000080e047825 */ /* 0x001fc800078e0204 */
[----:B------:R-:W-:Y:S01]  /*0be0*/  VIADD R14, R14, 0x1 ;  /* 0x000000010e0e7836 */ /* 0x000fe20000000000 */
[----:B------:R2:W-:Y:S04]  /*0bf0*/  STG.E.64 desc[UR36][R4.64], R10 ;  /* 0x0000000a04007986 */ /* 0x0005e8000c101b24 */
[----:B------:R-:W-:-:S13]  /*0c00*/  ISETP.GE.AND P0, PT, R14, R19, PT ;  /* 0x000000130e00720c */ /* 0x000fda0003f06270 */
[----:B--2---:R-:W-:Y:S05]  /*0c10*/  @!P0 BRA `(.L_x_15) ;  /* 0xfffffff800d88947 */ /* 0x004fea000383ffff */
.L_x_5:
[----:B------:R-:W-:Y:S05]  /*0c20*/  BSYNC.RECONVERGENT B1 ;  /* 0x0000000000017941 */ /* 0x000fea0003800200 */
.L_x_4:
[----:B------:R-:W2:Y:S02]  /*0c30*/  LDCU UR4, c[0x0][0x3bc] ;  /* 0x00007780ff0477ac */ /* 0x000ea40008000800 */
[----:B--2---:R-:W-:-:S09]  /*0c40*/  UISETP.GE.AND UP0, UPT, UR4, 0x1, UPT ;  /* 0x000000010400788c */ /* 0x004fd2000bf06270 */
[----:B------:R-:W-:Y:S05]  /*0c50*/  BRA.U !UP0, `(.L_x_16) ;  /* 0x0000001d08b07547 */ /* 0x000fea000b800000 */
[----:B------:R-:W-:Y:S01]  /*0c60*/  UISETP.GE.U32.AND UP0, UPT, UR4, 0x8, UPT ;  /* 0x000000080400788c */ /* 0x000fe2000bf06070 */
[----:B------:R-:W-:Y:S01]  /*0c70*/  IMAD.MOV.U32 R18, RZ, RZ, RZ ;  /* 0x000000ffff127224 */ /* 0x000fe200078e00ff */
[----:B------:R-:W-:-:S07]  /*0c80*/  ULOP3.LUT UR5, UR4, 0x7, URZ, 0xc0, !UPT ;  /* 0x0000000704057892 */ /* 0x000fce000f8ec0ff */
[----:B------:R-:W-:Y:S05]  /*0c90*/  BRA.U !UP0, `(.L_x_17) ;  /* 0x0000000d08f47547 */ /* 0x000fea000b800000 */
[----:B------:R-:W-:Y:S01]  /*0ca0*/  ULOP3.LUT UR4, UR4, 0x7ffffff8, URZ, 0xc0, !UPT ;  /* 0x7ffffff804047892 */ /* 0x000fe2000f8ec0ff */
[----:B------:R-:W-:-:S05]  /*0cb0*/  IMAD.MOV.U32 R25, RZ, RZ, RZ ;  /* 0x000000ffff197224 */ /* 0x000fca00078e00ff */
[----:B------:R-:W-:-:S07]  /*0cc0*/  IMAD.U32 R18, RZ, RZ, UR4 ;  /* 0x00000004ff127e24 */ /* 0x000fce000f8e00ff */
.L_x_26:
[----:B--2---:R-:W2:Y:S08]  /*0cd0*/  LDC.64 R14, c[0x0][0x3b0] ;  /* 0x0000ec00ff0e7b82 */ /* 0x004eb00000000a00 */
[----:B------:R-:W3:Y:S01]  /*0ce0*/  LDC.64 R12, c[0x0][0x3a8] ;  /* 0x0000ea00ff0c7b82 */ /* 0x000ee20000000a00 */
[----:B--2---:R-:W-:-:S05]  /*0cf0*/  IMAD.WIDE.U32 R14, R25, 0x8, R14 ;  /* 0x00000008190e7825 */ /* 0x004fca00078e000e */
[----:B------:R-:W2:Y:S01]  /*0d00*/  LDG.E.64 R4, desc[UR36][R14.64] ;  /* 0x000000240e047981 */ /* 0x000ea2000c1e1b00 */
[----:B---3--:R-:W-:-:S05]  /*0d10*/  IMAD.WIDE.U32 R12, R25, 0x8, R12 ;  /* 0x00000008190c7825 */ /* 0x008fca00078e000c */
[----:B0-----:R-:W3:Y:S01]  /*0d20*/  LDG.E.64 R2, desc[UR36][R12.64] ;  /* 0x000000240c027981 */ /* 0x001ee2000c1e1b00 */
[----:B------:R-:W-:Y:S01]  /*0d30*/  MOV R20, R25 ;  /* 0x0000001900147202 */ /* 0x000fe20000000f00 */
[----:B------:R-:W-:-:S05]  /*0d40*/  VIADD R25, R25, 0x8 ;  /* 0x0000000819197836 */ /* 0x000fca0000000000 */
[----:B------:R-:W-:Y:S01]  /*0d50*/  ISETP.NE.AND P0, PT, R25, R18, PT ;  /* 0x000000121900720c */ /* 0x000fe20003f05270 */
[----:B--2---:R-:W-:-:S08]  /*0d60*/  DMUL R4, R4, R4 ;  /* 0x0000000404047228 */ /* 0x004fd00000000000 */
[----:B---3--:R-:W-:Y:S01]  /*0d70*/  DFMA R10, R2, R2, R4 ;  /* 0x00000002020a722b */ /* 0x008fe20000000004 */
[----:B------:R-:W-:Y:S02]  /*0d80*/  IMAD.MOV.U32 R4, RZ, RZ, 0x0 ;  /* 0x00000000ff047424 */ /* 0x000fe400078e00ff */
[----:B------:R-:W-:-:S03]  /*0d90*/  IMAD.MOV.U32 R5, RZ, RZ, 0x3fd80000 ;  /* 0x3fd80000ff057424 */ /* 0x000fc600078e00ff */
[----:B------:R-:W0:Y:S04]  /*0da0*/  MUFU.RSQ64H R27, R11 ;  /* 0x0000000b001b7308 */ /* 0x000e280000001c00 */
[----:B------:R-:W-:-:S05]  /*0db0*/  VIADD R26, R11, 0xfcb00000 ;  /* 0xfcb000000b1a7836 */ /* 0x000fca0000000000 */
[----:B------:R-:W-:Y:S01]  /*0dc0*/  ISETP.GE.U32.AND P1, PT, R26, 0x7ca00000, PT ;  /* 0x7ca000001a00780c */ /* 0x000fe20003f26070 */
[----:B0-----:R-:W-:-:S08]  /*0dd0*/  DMUL R2, R26, R26 ;  /* 0x0000001a1a027228 */ /* 0x001fd00000000000 */
[----:B------:R-:W-:-:S08]  /*0de0*/  DFMA R2, R10, -R2, 1 ;  /* 0x3ff000000a02742b */ /* 0x000fd00000000802 */
[----:B------:R-:W-:Y:S02]  /*0df0*/  DFMA R4, R2, R4, 0.5 ;  /* 0x3fe000000204742b */ /* 0x000fe40000000004 */
[----:B------:R-:W-:-:S08]  /*0e00*/  DMUL R2, R26, R2 ;  /* 0x000000021a027228 */ /* 0x000fd00000000000 */
[----:B------:R-:W-:-:S08]  /*0e10*/  DFMA R4, R4, R2, R26 ;  /* 0x000000020404722b */ /* 0x000fd0000000001a */
[----:B------:R-:W-:Y:S02]  /*0e20*/  DMUL R28, R10, R4 ;  /* 0x000000040a1c7228 */ /* 0x000fe40000000000 */
[----:B------:R-:W-:Y:S02]  /*0e30*/  VIADD R9, R5, 0xfff00000 ;  /* 0xfff0000005097836 */ /* 0x000fe40000000000 */
[----:B------:R-:W-:-:S04]  /*0e40*/  IMAD.MOV.U32 R8, RZ, RZ, R4 ;  /* 0x000000ffff087224 */ /* 0x000fc800078e0004 */
[----:B------:R-:W-:-:S08]  /*0e50*/  DFMA R30, R28, -R28, R10 ;  /* 0x8000001c1c1e722b */ /* 0x000fd0000000000a */
[----:B------:R-:W-:Y:S01]  /*0e60*/  DFMA R2, R30, R8, R28 ;  /* 0x000000081e02722b */ /* 0x000fe2000000001c */
[----:B------:R-:W-:Y:S10]  /*0e70*/  @!P1 BRA `(.L_x_18) ;  /* 0x0000000000249947 */ /* 0x000ff40003800000 */
[----:B------:R-:W-:Y:S01]  /*0e80*/  IMAD.MOV.U32 R8, RZ, RZ, R4 ;  /* 0x000000ffff087224 */ /* 0x000fe200078e0004 */
[----:B------:R-:W-:Y:S01]  /*0e90*/  MOV R24, R28 ;  /* 0x0000001c00187202 */ /* 0x000fe20000000f00 */
[----:B------:R-:W-:Y:S01]  /*0ea0*/  IMAD.MOV.U32 R2, RZ, RZ, R10 ;  /* 0x000000ffff027224 */ /* 0x000fe200078e000a */
[----:B------:R-:W-:Y:S01]  /*0eb0*/  MOV R10, 0xf10 ;  /* 0x00000f10000a7802 */ /* 0x000fe20000000f00 */
[----:B------:R-:W-:Y:S02]  /*0ec0*/  IMAD.MOV.U32 R3, RZ, RZ, R11 ;  /* 0x000000ffff037224 */ /* 0x000fe400078e000b */
[----:B------:R-:W-:Y:S02]  /*0ed0*/  IMAD.MOV.U32 R4, RZ, RZ, R30 ;  /* 0x000000ffff047224 */ /* 0x000fe400078e001e */
[----:B------:R-:W-:Y:S02]  /*0ee0*/  IMAD.MOV.U32 R5, RZ, RZ, R31 ;  /* 0x000000ffff057224 */ /* 0x000fe400078e001f */
[----:B------:R-:W-:-:S07]  /*0ef0*/  IMAD.MOV.U32 R11, RZ, RZ, R29 ;  /* 0x000000ffff0b7224 */ /* 0x000fce00078e001d */
[----:B-1----:R-:W-:Y:S05]  /*0f00*/  CALL.REL.NOINC `($__internal_1_$__cuda_sm20_dsqrt_rn_f64_mediumpath_v1) ;  /* 0x0000009800bc7944 */ /* 0x002fea0003c00000 */
.L_x_18:
[----:B------:R-:W0:Y:S02]  /*0f10*/  LDC.64 R4, c[0x0][0x3f0] ;  /* 0x0000fc00ff047b82 */ /* 0x000e240000000a00 */
[----:B0-----:R-:W-:-:S05]  /*0f20*/  IMAD.WIDE.U32 R20, R20, 0x8, R4 ;  /* 0x0000000814147825 */ /* 0x001fca00078e0004 */
[----:B------:R0:W-:Y:S04]  /*0f30*/  STG.E.64 desc[UR36][R20.64], R2 ;  /* 0x0000000214007986 */ /* 0x0001e8000c101b24 */
[----:B------:R-:W2:Y:S04]  /*0f40*/  LDG.E.64 R8, desc[UR36][R14.64+0x8] ;  /* 0x000008240e087981 */ /* 0x000ea8000c1e1b00 */
[----:B------:R-:W3:Y:S01]  /*0f50*/  LDG.E.64 R4, desc[UR36][R12.64+0x8] ;  /* 0x000008240c047981 */ /* 0x000ee2000c1e1b00 */
[----:B--2---:R-:W-:-:S08]  /*0f60*/  DMUL R8, R8, R8 ;  /* 0x0000000808087228 */ /* 0x004fd00000000000 */
[----:B---3--:R-:W-:Y:S01]  /*0f70*/  DFMA R10, R4, R4, R8 ;  /* 0x00000004040a722b */ /* 0x008fe20000000008 */
[----:B------:R-:W-:Y:S02]  /*0f80*/  IMAD.MOV.U32 R8, RZ, RZ, 0x0 ;  /* 0x00000000ff087424 */ /* 0x000fe400078e00ff */
[----:B------:R-:W-:-:S03]  /*0f90*/  IMAD.MOV.U32 R9, RZ, RZ, 0x3fd80000 ;  /* 0x3fd80000ff097424 */ /* 0x000fc600078e00ff */
[----:B------:R-:W2:Y:S04]  /*0fa0*/  MUFU.RSQ64H R27, R11 ;  /* 0x0000000b001b7308 */ /* 0x000ea80000001c00 */
[----:B------:R-:W-:-:S05]  /*0fb0*/  VIADD R26, R11, 0xfcb00000 ;  /* 0xfcb000000b1a7836 */ /* 0x000fca0000000000 */
[----:B------:R-:W-:Y:S01]  /*0fc0*/  ISETP.GE.U32.AND P1, PT, R26, 0x7ca00000, PT ;  /* 0x7ca000001a00780c */ /* 0x000fe20003f26070 */
[----:B--2---:R-:W-:-:S08]  /*0fd0*/  DMUL R4, R26, R26 ;  /* 0x0000001a1a047228 */ /* 0x004fd00000000000 */
        /* <DEDUP_REMOVED lines=8> */
[----:B0-----:R-:W-:Y:S01]  /*1060*/  DFMA R2, R30, R8, R28 ;  /* 0x000000081e02722b */ /* 0x001fe2000000001c */
        /* <DEDUP_REMOVED lines=10> */
.L_x_19:
        /* <DEDUP_REMOVED lines=16> */
[----:B------:R-:W-:Y:S01]  /*1210*/  VIADD R9, R5, 0xfff00000 ;  /* 0xfff0000005097836 */ /* 0x000fe20000000000 */
[----:B------:R-:W-:-:S05]  /*1220*/  MOV R8, R4 ;  /* 0x0000000400087202 */ /* 0x000fca0000000f00 */
[----:B------:R-:W-:-:S08]  /*1230*/  DFMA R30, R28, -R28, R10 ;  /* 0x8000001c1c1e722b */ /* 0x000fd0000000000a */
[----:B0-----:R-:W-:Y:S01]  /*1240*/  DFMA R2, R30, R8, R28 ;  /* 0x000000081e02722b */ /* 0x001fe2000000001c */
[----:B------:R-:W-:Y:S10]  /*1250*/  @!P1 BRA `(.L_x_20) ;  /* 0x0000000000249947 */ /* 0x000ff40003800000 */
[----:B------:R-:W-:Y:S02]  /*1260*/  IMAD.MOV.U32 R8, RZ, RZ, R4 ;  /* 0x000000ffff087224 */ /* 0x000fe400078e0004 */
[----:B------:R-:W-:Y:S01]  /*1270*/  IMAD.MOV.U32 R2, RZ, RZ, R10 ;  /* 0x000000ffff027224 */ /* 0x000fe200078e000a */
[----:B------:R-:W-:Y:S01]  /*1280*/  MOV R10, 0x12f0 ;  /* 0x000012f0000a7802 */ /* 0x000fe20000000f00 */
[----:B------:R-:W-:Y:S02]  /*1290*/  IMAD.MOV.U32 R3, RZ, RZ, R11 ;  /* 0x000000ffff037224 */ /* 0x000fe400078e000b */
[----:B------:R-:W-:Y:S02]  /*12a0*/  IMAD.MOV.U32 R4, RZ, RZ, R30 ;  /* 0x000000ffff047224 */ /* 0x000fe400078e001e */
[----:B------:R-:W-:Y:S02]  /*12b0*/  IMAD.MOV.U32 R5, RZ, RZ, R31 ;  /* 0x000000ffff057224 */ /* 0x000fe400078e001f */
[----:B------:R-:W-:-:S02]  /*12c0*/  IMAD.MOV.U32 R24, RZ, RZ, R28 ;  /* 0x000000ffff187224 */ /* 0x000fc400078e001c */
[----:B------:R-:W-:-:S07]  /*12d0*/  IMAD.MOV.U32 R11, RZ, RZ, R29 ;  /* 0x000000ffff0b7224 */ /* 0x000fce00078e001d */
[----:B-1----:R-:W-:Y:S05]  /*12e0*/  CALL.REL.NOINC `($__internal_1_$__cuda_sm20_dsqrt_rn_f64_mediumpath_v1) ;  /* 0x0000009400c47944 */ /* 0x002fea0003c00000 */
.L_x_20:
[----:B------:R0:W-:Y:S04]  /*12f0*/  STG.E.64 desc[UR36][R20.64+0x10], R2 ;  /* 0x0000100214007986 */ /* 0x0001e8000c101b24 */
[----:B------:R-:W2:Y:S04]  /*1300*/  LDG.E.64 R8, desc[UR36][R14.64+0x18] ;  /* 0x000018240e087981 */ /* 0x000ea8000c1e1b00 */
[----:B------:R-:W3:Y:S01]  /*1310*/  LDG.E.64 R4, desc[UR36][R12.64+0x18] ;  /* 0x000018240c047981 */ /* 0x000ee2000c1e1b00 */
[----:B--2---:R-:W-:-:S08]  /*1320*/  DMUL R8, R8, R8 ;  /* 0x0000000808087228 */ /* 0x004fd00000000000 */
[----:B---3--:R-:W-:Y:S01]  /*1330*/  DFMA R10, R4, R4, R8 ;  /* 0x00000004040a722b */ /* 0x008fe20000000008 */
[----:B------:R-:W-:Y:S01]  /*1340*/  MOV R8, 0x0 ;  /* 0x0000000000087802 */ /* 0x000fe20000000f00 */
[----:B------:R-:W-:-:S04]  /*1350*/  IMAD.MOV.U32 R9, RZ, RZ, 0x3fd80000 ;  /* 0x3fd80000ff097424 */ /* 0x000fc800078e00ff */
        /* <DEDUP_REMOVED lines=23> */
.L_x_21:
        /* <DEDUP_REMOVED lines=30> */
.L_x_22:
        /* <DEDUP_REMOVED lines=30> */
.L_x_23:
        /* <DEDUP_REMOVED lines=30> */
.L_x_24:
[----:B------:R0:W-:Y:S04]  /*1a70*/  STG.E.64 desc[UR36][R20.64+0x30], R2 ;  /* 0x0000300214007986 */ /* 0x0001e8000c101b24 */
[----:B------:R-:W2:Y:S04]  /*1a80*/  LDG.E.64 R14, desc[UR36][R14.64+0x38] ;  /* 0x000038240e0e7981 */ /* 0x000ea8000c1e1b00 */
[----:B------:R-:W3:Y:S01]  /*1a90*/  LDG.E.64 R12, desc[UR36][R12.64+0x38] ;  /* 0x000038240c0c7981 */ /* 0x000ee2000c1e1b00 */
[----:B------:R-:W-:Y:S02]  /*1aa0*/  IMAD.MOV.U32 R8, RZ, RZ, 0x0 ;  /* 0x00000000ff087424 */ /* 0x000fe400078e00ff */
[----:B------:R-:W-:Y:S01]  /*1ab0*/  IMAD.MOV.U32 R9, RZ, RZ, 0x3fd80000 ;  /* 0x3fd80000ff097424 */ /* 0x000fe200078e00ff */
[----:B--2---:R-:W-:-:S08]  /*1ac0*/  DMUL R4, R14, R14 ;  /* 0x0000000e0e047228 */ /* 0x004fd00000000000 */
[----:B---3--:R-:W-:-:S06]  /*1ad0*/  DFMA R10, R12, R12, R4 ;  /* 0x0000000c0c0a722b */ /* 0x008fcc0000000004 */
        /* <DEDUP_REMOVED lines=23> */
.L_x_25:
[----:B------:R2:W-:Y:S01]  /*1c50*/  STG.E.64 desc[UR36][R20.64+0x38], R2 ;  /* 0x0000380214007986 */ /* 0x0005e2000c101b24 */
[----:B------:R-:W-:Y:S05]  /*1c60*/  @P0 BRA `(.L_x_26) ;  /* 0xfffffff000180947 */ /* 0x000fea000383ffff */
.L_x_17:
[----:B------:R-:W-:-:S09]  /*1c70*/  UISETP.NE.AND UP0, UPT, UR5, URZ, UPT ;  /* 0x000000ff0500728c */ /* 0x000fd2000bf05270 */
[----:B------:R-:W-:Y:S05]  /*1c80*/  BRA.U !UP0, `(.L_x_16) ;  /* 0x0000000d08a47547 */ /* 0x000fea000b800000 */
[----:B------:R-:W3:Y:S01]  /*1c90*/  LDCU UR4, c[0x0][0x3bc] ;  /* 0x00007780ff0477ac */ /* 0x000ee20008000800 */
[----:B------:R-:W-:Y:S02]  /*1ca0*/  UISETP.GE.U32.AND UP0, UPT, UR5, 0x4, UPT ;  /* 0x000000040500788c */ /* 0x000fe4000bf06070 */
[----:B---3--:R-:W-:-:S07]  /*1cb0*/  ULOP3.LUT UR4, UR4, 0x3, URZ, 0xc0, !UPT ;  /* 0x0000000304047892 */ /* 0x008fce000f8ec0ff */
[----:B------:R-:W-:Y:S05]  /*1cc0*/  BRA.U !UP0, `(.L_x_27) ;  /* 0x0000000508ec7547 */ /* 0x000fea000b800000 */
[----:B------:R-:W3:Y:S08]  /*1cd0*/  LDC.64 R12, c[0x0][0x3b0] ;  /* 0x0000ec00ff0c7b82 */ /* 0x000ef00000000a00 */
[----:B------:R-:W4:Y:S01]  /*1ce0*/  LDC.64 R14, c[0x0][0x3a8] ;  /* 0x0000ea00ff0e7b82 */ /* 0x000f220000000a00 */
[----:B---3--:R-:W-:-:S05]  /*1cf0*/  IMAD.WIDE.U32 R12, R18, 0x8, R12 ;  /* 0x00000008120c7825 */ /* 0x008fca00078e000c */
[----:B------:R-:W3:Y:S01]  /*1d00*/  LDG.E.64 R4, desc[UR36][R12.64] ;  /* 0x000000240c047981 */ /* 0x000ee2000c1e1b00 */
[----:B----4-:R-:W-:-:S05]  /*1d10*/  IMAD.WIDE.U32 R14, R18, 0x8, R14 ;  /* 0x00000008120e7825 */ /* 0x010fca00078e000e */
[----:B0-2---:R-:W2:Y:S01]  /*1d20*/  LDG.E.64 R2, desc[UR36][R14.64] ;  /* 0x000000240e027981 */ /* 0x005ea2000c1e1b00 */
[----:B---3--:R-:W-:-:S08]  /*1d30*/  DMUL R4, R4, R4 ;  /* 0x0000000404047228 */ /* 0x008fd00000000000 */
[----:B--2---:R-:W-:Y:S01]  /*1d40*/  DFMA R10, R2, R2, R4 ;  /* 0x00000002020a722b */ /* 0x004fe20000000004 */
        /* <DEDUP_REMOVED lines=14> */
[----:B------:R-:W-:Y:S01]  /*1e30*/  DFMA R2, R20, R8, R24 ;  /* 0x000000081402722b */ /* 0x000fe20000000018 */
[----:B------:R-:W-:Y:S10]  /*1e40*/  @!P0 BRA `(.L_x_28) ;  /* 0x0000000000208947 */ /* 0x000ff40003800000 */
[----:B------:R-:W-:Y:S02]  /*1e50*/  IMAD.MOV.U32 R8, RZ, RZ, R4 ;  /* 0x000000ffff087224 */ /* 0x000fe400078e0004 */
[----:B------:R-:W-:Y:S01]  /*1e60*/  IMAD.MOV.U32 R2, RZ, RZ, R10 ;  /* 0x000000ffff027224 */ /* 0x000fe200078e000a */
[----:B------:R-:W-:Y:S01]  /*1e70*/  MOV R10, 0x1ed0 ;  /* 0x00001ed0000a7802 */ /* 0x000fe20000000f00 */
[----:B------:R-:W-:Y:S02]  /*1e80*/  IMAD.MOV.U32 R3, RZ, RZ, R11 ;  /* 0x000000ffff037224 */ /* 0x000fe400078e000b */
[----:B------:R-:W-:Y:S02]  /*1e90*/  IMAD.MOV.U32 R4, RZ, RZ, R20 ;  /* 0x000000ffff047224 */ /* 0x000fe400078e0014 */
[----:B------:R-:W-:Y:S02]  /*1ea0*/  IMAD.MOV.U32 R5, RZ, RZ, R21 ;  /* 0x000000ffff057224 */ /* 0x000fe400078e0015 */
[----:B------:R-:W-:-:S07]  /*1eb0*/  IMAD.MOV.U32 R11, RZ, RZ, R25 ;  /* 0x000000ffff0b7224 */ /* 0x000fce00078e0019 */
[----:B-1----:R-:W-:Y:S05]  /*1ec0*/  CALL.REL.NOINC `($__internal_1_$__cuda_sm20_dsqrt_rn_f64_mediumpath_v1) ;  /* 0x0000008800cc7944 */ /* 0x002fea0003c00000 */
.L_x_28:
[----:B------:R-:W0:Y:S02]  /*1ed0*/  LDC.64 R20, c[0x0][0x3f0] ;  /* 0x0000fc00ff147b82 */ /* 0x000e240000000a00 */
[----:B0-----:R-:W-:-:S05]  /*1ee0*/  IMAD.WIDE.U32 R20, R18, 0x8, R20 ;  /* 0x0000000812147825 */ /* 0x001fca00078e0014 */
[----:B------:R0:W-:Y:S04]  /*1ef0*/  STG.E.64 desc[UR36][R20.64], R2 ;  /* 0x0000000214007986 */ /* 0x0001e8000c101b24 */
[----:B------:R-:W2:Y:S04]  /*1f00*/  LDG.E.64 R8, desc[UR36][R12.64+0x8] ;  /* 0x000008240c087981 */ /* 0x000ea8000c1e1b00 */
[----:B------:R-:W3:Y:S01]  /*1f10*/  LDG.E.64 R4, desc[UR36][R14.64+0x8] ;  /* 0x000008240e047981 */ /* 0x000ee2000c1e1b00 */
[----:B--2---:R-:W-:-:S08]  /*1f20*/  DMUL R8, R8, R8 ;  /* 0x0000000808087228 */ /* 0x004fd00000000000 */
[----:B---3--:R-:W-:Y:S01]  /*1f30*/  DFMA R10, R4, R4, R8 ;  /* 0x00000004040a722b */ /* 0x008fe20000000008 */
[----:B------:R-:W-:Y:S01]  /*1f40*/  IMAD.MOV.U32 R8, RZ, RZ, 0x0 ;  /* 0x00000000ff087424 */ /* 0x000fe200078e00ff */
[----:B------:R-:W-:-:S04]  /*1f50*/  MOV R9, 0x3fd80000 ;  /* 0x3fd8000000097802 */ /* 0x000fc80000000f00 */
        /* <DEDUP_REMOVED lines=22> */
.L_x_29:
        /* <DEDUP_REMOVED lines=8> */
[----:B------:R-:W-:-:S04]  /*2140*/  IADD3 R26, PT, PT, R11, -0x3500000, RZ ;  /* 0xfcb000000b1a7810 */ /* 0x000fc80007ffe0ff */
[----:B------:R-:W-:Y:S02]  /*2150*/  ISETP.GE.U32.AND P0, PT, R26, 0x7ca00000, PT ;  /* 0x7ca000001a00780c */ /* 0x000fe40003f06070 */
        /* <DEDUP_REMOVED lines=17> */
[----:B------:R-:W-:-:S07]  /*2270*/  IMAD.MOV.U32 R11, RZ, RZ, R25 ;  /* 0x000000ffff0b7224 */ /* 0x000fce00078e0019 */
[----:B-1----:R-:W-:Y:S05]  /*2280*/  CALL.REL.NOINC `($__internal_1_$__cuda_sm20_dsqrt_rn_f64_mediumpath_v1) ;  /* 0x0000008400dc7944 */ /* 0x002fea0003c00000 */
.L_x_30:
        /* <DEDUP_REMOVED lines=29> */
.L_x_31:
[----:B------:R3:W-:Y:S01]  /*2460*/  STG.E.64 desc[UR36][R20.64+0x18], R2 ;  /* 0x0000180214007986 */ /* 0x0007e2000c101b24 */
[----:B------:R-:W-:-:S07]  /*2470*/  VIADD R18, R18, 0x4 ;  /* 0x0000000412127836 */ /* 0x000fce0000000000 */
.L_x_27:
[----:B------:R-:W-:-:S09]  /*2480*/  UISETP.NE.AND UP0, UPT, UR4, URZ, UPT ;  /* 0x000000ff0400728c */ /* 0x000fd2000bf05270 */
[----:B------:R-:W-:Y:S05]  /*2490*/  BRA.U !UP0, `(.L_x_16) ;  /* 0x0000000508a07547 */ /* 0x000fea000b800000 */
[----:B------:R-:W-:-:S09]  /*24a0*/  UISETP.NE.AND UP0, UPT, UR4, 0x1, UPT ;  /* 0x000000010400788c */ /* 0x000fd2000bf05270 */
[----:B------:R-:W-:Y:S05]  /*24b0*/  BRA.U !UP0, `(.L_x_32) ;  /* 0x0000000508047547 */ /* 0x000fea000b800000 */
[----:B------:R-:W4:Y:S08]  /*24c0*/  LDC.64 R12, c[0x0][0x3b0] ;  /* 0x0000ec00ff0c7b82 */ /* 0x000f300000000a00 */
[----:B------:R-:W5:Y:S01]  /*24d0*/  LDC.64 R14, c[0x0][0x3a8] ;  /* 0x0000ea00ff0e7b82 */ /* 0x000f620000000a00 */
[----:B----4-:R-:W-:-:S05]  /*24e0*/  IMAD.WIDE.U32 R12, R18, 0x8, R12 ;  /* 0x00000008120c7825 */ /* 0x010fca00078e000c */
[----:B------:R-:W4:Y:S01]  /*24f0*/  LDG.E.64 R4, desc[UR36][R12.64] ;  /* 0x000000240c047981 */ /* 0x000f22000c1e1b00 */
[----:B-----5:R-:W-:-:S05]  /*2500*/  IMAD.WIDE.U32 R14, R18, 0x8, R14 ;  /* 0x00000008120e7825 */ /* 0x020fca00078e000e */
[----:B0-23--:R-:W2:Y:S01]  /*2510*/  LDG.E.64 R2, desc[UR36][R14.64] ;  /* 0x000000240e027981 */ /* 0x00dea2000c1e1b00 */
[----:B----4-:R-:W-:-:S08]  /*2520*/  DMUL R4, R4, R4 ;  /* 0x0000000404047228 */ /* 0x010fd00000000000 */
        /* <DEDUP_REMOVED lines=25> */
.L_x_33:
[----:B------:R-:W0:Y:S02]  /*26c0*/  LDC.64 R20, c[0x0][0x3f0] ;  /* 0x0000fc00ff147b82 */ /* 0x000e240000000a00 */
[----:B0-----:R-:W-:-:S05]  /*26d0*/  IMAD.WIDE.U32 R20, R18, 0x8, R20 ;  /* 0x0000000812147825 */ /* 0x001fca00078e0014 */
[----:B------:R0:W-:Y:S04]  /*26e0*/  STG.E.64 desc[UR36][R20.64], R2 ;  /* 0x0000000214007986 */ /* 0x0001e8000c101b24 */
[----:B------:R-:W2:Y:S04]  /*26f0*/  LDG.E.64 R12, desc[UR36][R12.64+0x8] ;  /* 0x000008240c0c7981 */ /* 0x000ea8000c1e1b00 */
[----:B------:R-:W3:Y:S01]  /*2700*/  LDG.E.64 R14, desc[UR36][R14.64+0x8] ;  /* 0x000008240e0e7981 */ /* 0x000ee2000c1e1b00 */
[----:B------:R-:W-:Y:S01]  /*2710*/  IMAD.MOV.U32 R8, RZ, RZ, 0x0 ;  /* 0x00000000ff087424 */ /* 0x000fe200078e00ff */
[----:B------:R-:W-:Y:S01]  /*2720*/  MOV R9, 0x3fd80000 ;  /* 0x3fd8000000097802 */ /* 0x000fe20000000f00 */
        /* <DEDUP_REMOVED lines=24> */
.L_x_34:
[----:B------:R4:W-:Y:S01]  /*28b0*/  STG.E.64 desc[UR36][R20.64+0x8], R2 ;  /* 0x0000080214007986 */ /* 0x0009e2000c101b24 */
[----:B------:R-:W-:-:S07]  /*28c0*/  IADD3 R18, PT, PT, R18, 0x2, RZ ;  /* 0x0000000212127810 */ /* 0x000fce0007ffe0ff */
.L_x_32:
[----:B------:R-:W5:Y:S02]  /*28d0*/  LDCU UR4, c[0x0][0x3bc] ;  /* 0x00007780ff0477ac */ /* 0x000f640008000800 */
[----:B-----5:R-:W-:-:S04]  /*28e0*/  ULOP3.LUT UR4, UR4, 0x1, URZ, 0xc0, !UPT ;  /* 0x0000000104047892 */ /* 0x020fc8000f8ec0ff */
[----:B------:R-:W-:-:S09]  /*28f0*/  UISETP.NE.U32.AND UP0, UPT, UR4, 0x1, UPT ;  /* 0x000000010400788c */ /* 0x000fd2000bf05070 */
[----:B------:R-:W-:Y:S05]  /*2900*/  BRA.U UP0, `(.L_x_16) ;  /* 0x0000000100847547 */ /* 0x000fea000b800000 */
[----:B------:R-:W5:Y:S08]  /*2910*/  LDC.64 R4, c[0x0][0x3b0] ;  /* 0x0000ec00ff047b82 */ /* 0x000f700000000a00 */
[----:B0-234-:R-:W0:Y:S01]  /*2920*/  LDC.64 R2, c[0x0][0x3a8] ;  /* 0x0000ea00ff027b82 */ /* 0x01de220000000a00 */
[----:B-----5:R-:W-:-:S06]  /*2930*/  IMAD.WIDE.U32 R4, R18, 0x8, R4 ;  /* 0x0000000812047825 */ /* 0x020fcc00078e0004 */
[----:B------:R-:W2:Y:S01]  /*2940*/  LDG.E.64 R4, desc[UR36][R4.64] ;  /* 0x0000002404047981 */ /* 0x000ea2000c1e1b00 */
[----:B0-----:R-:W-:-:S06]  /*2950*/  IMAD.WIDE.U32 R2, R18, 0x8, R2 ;  /* 0x0000000812027825 */ /* 0x001fcc00078e0002 */
[----:B------:R-:W3:Y:S01]  /*2960*/  LDG.E.64 R2, desc[UR36][R2.64] ;  /* 0x0000002402027981 */ /* 0x000ee2000c1e1b00 */
[----:B------:R-:W-:Y:S02]  /*2970*/  IMAD.MOV.U32 R10, RZ, RZ, 0x0 ;  /* 0x00000000ff0a7424 */ /* 0x000fe400078e00ff */
[----:B------:R-:W-:Y:S01]  /*2980*/  IMAD.MOV.U32 R11, RZ, RZ, 0x3fd80000 ;  /* 0x3fd80000ff0b7424 */ /* 0x000fe200078e00ff */
[----:B--2---:R-:W-:-:S08]  /*2990*/  DMUL R8, R4, R4 ;  /* 0x0000000404087228 */ /* 0x004fd00000000000 */
[----:B---3--:R-:W-:-:S06]  /*29a0*/  DFMA R12, R2, R2, R8 ;  /* 0x00000002020c722b */ /* 0x008fcc0000000008 */
        /* <DEDUP_REMOVED lines=18> */
[----:B------:R-:W-:-:S07]  /*2ad0*/  IMAD.MOV.U32 R3, RZ, RZ, R13 ;  /* 0x000000ffff037224 */ /* 0x000fce00078e000d */
[----:B-1----:R-:W-:Y:S05]  /*2ae0*/  CALL.REL.NOINC `($__internal_1_$__cuda_sm20_dsqrt_rn_f64_mediumpath_v1) ;  /* 0x0000007c00c47944 */ /* 0x002fea0003c00000 */
.L_x_35:
[----:B------:R-:W0:Y:S02]  /*2af0*/  LDC.64 R4, c[0x0][0x3f0] ;  /* 0x0000fc00ff047b82 */ /* 0x000e240000000a00 */
[----:B0-----:R-:W-:-:S05]  /*2b00*/  IMAD.WIDE.U32 R4, R18, 0x8, R4 ;  /* 0x0000000812047825 */ /* 0x001fca00078e0004 */
[----:B------:R0:W-:Y:S02]  /*2b10*/  STG.E.64 desc[UR36][R4.64], R2 ;  /* 0x0000000204007986 */ /* 0x0001e4000c101b24 */
.L_x_16:
[----:B------:R-:W0:Y:S02]  /*2b20*/  LDCU.64 UR4, c[0x0][0x3f0] ;  /* 0x00007e00ff0477ac */ /* 0x000e240008000a00 */
[----:B0-234-:R-:W-:Y:S02]  /*2b30*/  IMAD.U32 R2, RZ, RZ, UR4 ;  /* 0x00000004ff027e24 */ /* 0x01dfe4000f8e00ff */
[----:B------:R-:W-:Y:S02]  /*2b40*/  IMAD.U32 R3, RZ, RZ, UR5 ;  /* 0x00000005ff037e24 */ /* 0x000fe4000f8e00ff */
[----:B------:R-:W-:-:S06]  /*2b50*/  IMAD.WIDE R4, R16, 0x8, R2 ;  /* 0x0000000810047825 */ /* 0x000fcc00078e0202 */
[----:B------:R-:W2:Y:S01]  /*2b60*/  LDG.E.64 R4, desc[UR36][R4.64] ;  /* 0x0000002404047981 */ /* 0x000ea2000c1e1b00 */
[----:B------:R-:W-:Y:S01]  /*2b70*/  UMOV UR4, 0x47ae147b ;  /* 0x47ae147b00047882 */ /* 0x000fe20000000000 */
[----:B------:R-:W-:Y:S01]  /*2b80*/  UMOV UR5, 0x3f847ae1 ;  /* 0x3f847ae100057882 */ /* 0x000fe20000000000 */
[----:B------:R-:W-:Y:S01]  /*2b90*/  BSSY.RECONVERGENT B1, `(.L_x_36) ;  /* 0x00000ce000017945 */ /* 0x000fe20003800200 */
[----:B--2---:R-:W-:-:S14]  /*2ba0*/  DSETP.GT.AND P0, PT, R4, UR4, PT ;  /* 0x0000000404007e2a */ /* 0x004fdc000bf04000 */
[----:B------:R-:W-:Y:S05]  /*2bb0*/  @P0 BRA `(.L_x_37) ;  /* 0x0000000400d40947 */ /* 0x000fea0003800000 */
[----:B------:R-:W-:-:S13]  /*2bc0*/  ISETP.GE.AND P0, PT, R17, 0x2, PT ;  /* 0x000000021100780c */ /* 0x000fda0003f06270 */
[----:B------:R-:W-:Y:S05]  /*2bd0*/  @!P0 BRA `(.L_x_38) ;  /* 0x0000000000488947 */ /* 0x000fea0003800000 */
[----:B------:R-:W0:Y:S01]  /*2be0*/  LDC.64 R2, c[0x0][0x3f0] ;  /* 0x0000fc00ff027b82 */ /* 0x000e220000000a00 */
[----:B------:R-:W-:-:S07]  /*2bf0*/  VIADD R10, R16, 0x1 ;  /* 0x00000001100a7836 */ /* 0x000fce0000000000 */
.L_x_41:
[----:B0-----:R-:W-:-:S06]  /*2c00*/  IMAD.WIDE R8, R10, 0x8, R2 ;  /* 0x000000080a087825 */ /* 0x001fcc00078e0202 */
[----:B------:R-:W2:Y:S01]  /*2c10*/  LDG.E.64 R8, desc[UR36][R8.64] ;  /* 0x0000002408087981 */ /* 0x000ea2000c1e1b00 */
[----:B------:R-:W-:Y:S01]  /*2c20*/  BSSY.RELIABLE B2, `(.L_x_39) ;  /* 0x000000a000027945 */ /* 0x000fe20003800100 */
[----:B--2---:R-:W-:-:S14]  /*2c30*/  DSETP.GT.AND P0, PT, R8, R4, PT ;  /* 0x000000040800722a */ /* 0x004fdc0003f04000 */
[----:B------:R-:W-:Y:S05]  /*2c40*/  @!P0 BRA `(.L_x_40) ;  /* 0x00000000001c8947 */ /* 0x000fea0003800000 */
[----:B------:R-:W-:Y:S01]  /*2c50*/  UMOV UR4, 0x47ae147b ;  /* 0x47ae147b00047882 */ /* 0x000fe20000000000 */
[----:B------:R-:W-:Y:S02]  /*2c60*/  UMOV UR5, 0x3f847ae1 ;  /* 0x3f847ae100057882 */ /* 0x000fe40000000000 */
[----:B------:R-:W-:-:S14]  /*2c70*/  DSETP.GT.AND P0, PT, R8, UR4, PT ;  /* 0x0000000408007e2a */ /* 0x000fdc000bf04000 */
[----:B------:R-:W-:Y:S05]  /*2c80*/  @P0 BREAK.RELIABLE B2 ;  /* 0x0000000000020942 */ /* 0x000fea0003800100 */
[----:B------:R-:W-:Y:S05]  /*2c90*/  @P0 BRA `(.L_x_37) ;  /* 0x00000004009c0947 */ /* 0x000fea0003800000 */
[----:B------:R-:W-:Y:S02]  /*2ca0*/  IMAD.MOV.U32 R4, RZ, RZ, R8 ;  /* 0x000000ffff047224 */ /* 0x000fe400078e0008 */
[----:B------:R-:W-:-:S07]  /*2cb0*/  IMAD.MOV.U32 R5, RZ, RZ, R9 ;  /* 0x000000ffff057224 */ /* 0x000fce00078e0009 */
.L_x_40:
[----:B------:R-:W-:Y:S05]  /*2cc0*/  BSYNC.RELIABLE B2 ;  /* 0x0000000000027941 */ /* 0x000fea0003800100 */
.L_x_39:
[----:B------:R-:W-:-:S05]  /*2cd0*/  VIADD R10, R10, 0x1 ;  /* 0x000000010a0a7836 */ /* 0x000fca0000000000 */
[----:B------:R-:W-:-:S13]  /*2ce0*/  ISETP.GE.AND P0, PT, R10, R19, PT ;  /* 0x000000130a00720c */ /* 0x000fda0003f06270 */
[----:B------:R-:W-:Y:S05]  /*2cf0*/  @!P0 BRA `(.L_x_41) ;  /* 0xfffffffc00c08947 */ /* 0x000fea000383ffff */
.L_x_38:
[----:B------:R-:W-:Y:S01]  /*2d00*/  ISETP.GE.AND P0, PT, R17, 0x1, PT ;  /* 0x000000011100780c */ /* 0x000fe20003f06270 */
[----:B------:R-:W-:-:S12]  /*2d10*/  BSSY.RECONVERGENT B0, `(.L_x_42) ;  /* 0x000005e000007945 */ /* 0x000fd80003800200 */
[----:B------:R-:W-:Y:S05]  /*2d20*/  @!P0 BRA `(.L_x_43) ;  /* 0x0000000400708947 */ /* 0x000fea0003800000 */
[C---:B------:R-:W-:Y:S01]  /*2d30*/  VIADDMNMX R9, R16.reuse, 0x1, R19, !PT ;  /* 0x0000000110097846 */ /* 0x040fe20007800113 */
[----:B------:R-:W0:Y:S01]  /*2d40*/  LDC.64 R4, c[0x0][0x3c0] ;  /* 0x0000f000ff047b82 */ /* 0x000e220000000a00 */
[----:B------:R-:W-:Y:S03]  /*2d50*/  BSSY.RECONVERGENT B2, `(.L_x_44) ;  /* 0x0000021000027945 */ /* 0x000fe60003800200 */
[----:B------:R-:W-:Y:S02]  /*2d60*/  IMAD.IADD R8, R9, 0x1, -R16 ;  /* 0x0000000109087824 */ /* 0x000fe400078e0a10 */
[----:B------:R-:W-:-:S03]  /*2d70*/  IMAD.IADD R9, R16, 0x1, -R9 ;  /* 0x0000000110097824 */ /* 0x000fc600078e0a09 */
[----:B------:R-:W-:Y:S02]  /*2d80*/  LOP3.LUT P0, R8, R8, 0x3, RZ, 0xc0, !PT ;  /* 0x0000000308087812 */ /* 0x000fe4000780c0ff */
[----:B------:R-:W-:Y:S02]  /*2d90*/  ISETP.GT.U32.AND P1, PT, R9, -0x4, PT ;  /* 0xfffffffc0900780c */ /* 0x000fe40003f24070 */
[----:B------:R-:W-:-:S09]  /*2da0*/  MOV R9, R16 ;  /* 0x0000001000097202 */ /* 0x000fd20000000f00 */
[----:B------:R-:W-:Y:S05]  /*2db0*/  @!P0 BRA `(.L_x_45) ;  /* 0x0000000000688947 */ /* 0x000fea0003800000 */
[----:B------:R-:W2:Y:S01]  /*2dc0*/  LDC.64 R24, c[0x0][0x3c0] ;  /* 0x0000f000ff187b82 */ /* 0x000ea20000000a00 */
[----:B------:R-:W-:Y:S02]  /*2dd0*/  IMAD.MOV.U32 R27, RZ, RZ, RZ ;  /* 0x000000ffff1b7224 */ /* 0x000fe400078e00ff */
[----:B------:R-:W-:-:S07]  /*2de0*/  IMAD.MOV.U32 R9, RZ, RZ, R16 ;  /* 0x000000ffff097224 */ /* 0x000fce00078e0010 */
.L_x_46:
[----:B---3--:R-:W-:-:S06]  /*2df0*/  IMAD.WIDE R10, R9, 0x8, R2 ;  /* 0x00000008090a7825 */ /* 0x008fcc00078e0202 */
[----:B------:R-:W3:Y:S01]  /*2e00*/  LDG.E.64 R10, desc[UR36][R10.64] ;  /* 0x000000240a0a7981 */ /* 0x000ee2000c1e1b00 */
[----:B------:R-:W-:Y:S01]  /*2e10*/  UMOV UR4, 0x55555555 ;  /* 0x5555555500047882 */ /* 0x000fe20000000000 */
[----:B------:R-:W-:Y:S01]  /*2e20*/  UMOV UR5, 0x3fc55555 ;  /* 0x3fc5555500057882 */ /* 0x000fe20000000000 */
[----:B------:R-:W-:-:S05]  /*2e30*/  VIADD R27, R27, 0x1 ;  /* 0x000000011b1b7836 */ /* 0x000fca0000000000 */
[----:B------:R-:W-:Y:S01]  /*2e40*/  ISETP.NE.AND P0, PT, R27, R8, PT ;  /* 0x000000081b00720c */ /* 0x000fe20003f05270 */
[----:B---3--:R-:W-:-:S08]  /*2e50*/  DMUL R12, R10, R10 ;  /* 0x0000000a0a0c7228 */ /* 0x008fd00000000000 */
[----:B------:R-:W-:Y:S02]  /*2e60*/  DMUL R14, R10, R12 ;  /* 0x0000000c0a0e7228 */ /* 0x000fe40000000000 */
[----:B------:R-:W-:Y:S01]  /*2e70*/  DMUL R12, R12, -UR4 ;  /* 0x800000040c0c7c28 */ /* 0x000fe20008000000 */
[----:B------:R-:W-:Y:S01]  /*2e80*/  UMOV UR4, 0x11111111 ;  /* 0x1111111100047882 */ /* 0x000fe20000000000 */
[----:B------:R-:W-:-:S04]  /*2e90*/  UMOV UR5, 0x3f811111 ;  /* 0x3f81111100057882 */ /* 0x000fc80000000000 */
[----:B------:R-:W-:-:S08]  /*2ea0*/  DMUL R14, R10, R14 ;  /* 0x0000000e0a0e7228 */ /* 0x000fd00000000000 */
[----:B------:R-:W-:Y:S02]  /*2eb0*/  DMUL R20, R10, R14 ;  /* 0x0000000e0a147228 */ /* 0x000fe40000000000 */
[----:B------:R-:W-:Y:S01]  /*2ec0*/  DFMA R12, R14, UR4, R12 ;  /* 0x000000040e0c7c2b */ /* 0x000fe2000800000c */
[----:B------:R-:W-:Y:S01]  /*2ed0*/  UMOV UR4, 0x1a01a01a ;  /* 0x1a01a01a00047882 */ /* 0x000fe20000000000 */
[----:B------:R-:W-:-:S04]  /*2ee0*/  UMOV UR5, 0x3f2a01a0 ;  /* 0x3f2a01a000057882 */ /* 0x000fc80000000000 */
[----:B------:R-:W-:Y:S01]  /*2ef0*/  DMUL R20, R10, R20 ;  /* 0x000000140a147228 */ /* 0x000fe20000000000 */
[----:B--2---:R-:W-:-:S04]  /*2f00*/  IMAD.WIDE R10, R9, 0x8, R24 ;  /* 0x00000008090a7825 */ /* 0x004fc800078e0218 */
[----:B------:R-:W-:-:S03]  /*2f10*/  VIADD R9, R9, 0x1 ;  /* 0x0000000109097836 */ /* 0x000fc60000000000 */
[----:B------:R-:W-:-:S08]  /*2f20*/  DFMA R12, R20, -UR4, R12 ;  /* 0x80000004140c7c2b */ /* 0x000fd0000800000c */
[----:B------:R-:W-:-:S07]  /*2f30*/  DADD R12, R12, 1 ;  /* 0x3ff000000c0c7429 */ /* 0x000fce0000000000 */
[----:B------:R3:W-:Y:S01]  /*2f40*/  STG.E.64 desc[UR36][R10.64], R12 ;  /* 0x0000000c0a007986 */ /* 0x0007e2000c101b24 */
[----:B------:R-:W-:Y:S05]  /*2f50*/  @P0 BRA `(.L_x_46) ;  /* 0xfffffffc00a40947 */ /* 0x000fea000383ffff */
.L_x_45:
[----:B------:R-:W-:Y:S05]  /*2f60*/  BSYNC.RECONVERGENT B2 ;  /* 0x0000000000027941 */ /* 0x000fea0003800200 */
.L_x_44:
[----:B------:R-:W-:Y:S05]  /*2f70*/  @P1 BRA `(.L_x_43) ;  /* 0x0000000000dc1947 */ /* 0x000fea0003800000 */
.L_x_47:
[----:B---3--:R-:W-:-:S05]  /*2f80*/  IMAD.WIDE R10, R9, 0x8, R2 ;  /* 0x00000008090a7825 */ /* 0x008fca00078e0202 */
[----:B----4-:R-:W2:Y:S01]  /*2f90*/  LDG.E.64 R12, desc[UR36][R10.64] ;  /* 0x000000240a0c7981 */ /* 0x010ea2000c1e1b00 */
[----:B------:R-:W-:Y:S01]  /*2fa0*/  UMOV UR4, 0x55555555 ;  /* 0x5555555500047882 */ /* 0x000fe20000000000 */
[----:B------:R-:W-:Y:S01]  /*2fb0*/  UMOV UR5, 0x3fc55555 ;  /* 0x3fc5555500057882 */ /* 0x000fe20000000000 */
[----:B------:R-:W-:Y:S01]  /*2fc0*/  UMOV UR6, 0x11111111 ;  /* 0x1111111100067882 */ /* 0x000fe20000000000 */
[----:B------:R-:W-:Y:S01]  /*2fd0*/  UMOV UR7, 0x3f811111 ;  /* 0x3f81111100077882 */ /* 0x000fe20000000000 */
[----:B------:R-:W-:Y:S01]  /*2fe0*/  UMOV UR8, 0x1a01a01a ;  /* 0x1a01a01a00087882 */ /* 0x000fe20000000000 */
[----:B------:R-:W-:Y:S01]  /*2ff0*/  UMOV UR9, 0x3f2a01a0 ;  /* 0x3f2a01a000097882 */ /* 0x000fe20000000000 */
[----:B--2---:R-:W-:-:S08]  /*3000*/  DMUL R14, R12, R12 ;  /* 0x0000000c0c0e7228 */ /* 0x004fd00000000000 */
[----:B------:R-:W-:Y:S02]  /*3010*/  DMUL R20, R12, R14 ;  /* 0x0000000e0c147228 */ /* 0x000fe40000000000 */
[----:B------:R-:W-:-:S06]  /*3020*/  DMUL R14, R14, UR4 ;  /* 0x000000040e0e7c28 */ /* 0x000fcc0008000000 */
[----:B------:R-:W-:-:S08]  /*3030*/  DMUL R20, R12, R20 ;  /* 0x000000140c147228 */ /* 0x000fd00000000000 */
[----:B------:R-:W-:Y:S02]  /*3040*/  DMUL R24, R12, R20 ;  /* 0x000000140c187228 */ /* 0x000fe40000000000 */
[----:B------:R-:W-:-:S06]  /*3050*/  DFMA R14, R20, UR6, -R14 ;  /* 0x00000006140e7c2b */ /* 0x000fcc000800080e */
[----:B------:R-:W-:Y:S01]  /*3060*/  DMUL R24, R12, R24 ;  /* 0x000000180c187228 */ /* 0x000fe20000000000 */
[----:B0-----:R-:W-:-:S07]  /*3070*/  IMAD.WIDE R12, R9, 0x8, R4 ;  /* 0x00000008090c7825 */ /* 0x001fce00078e0204 */
[----:B------:R-:W-:-:S08]  /*3080*/  DFMA R14, R24, -UR8, R14 ;  /* 0x80000008180e7c2b */ /* 0x000fd0000800000e */
[----:B------:R-:W-:-:S07]  /*3090*/  DADD R14, R14, 1 ;  /* 0x3ff000000e0e7429 */ /* 0x000fce0000000000 */
[----:B------:R0:W-:Y:S04]  /*30a0*/  STG.E.64 desc[UR36][R12.64], R14 ;  /* 0x0000000e0c007986 */ /* 0x0001e8000c101b24 */
[----:B------:R-:W2:Y:S02]  /*30b0*/  LDG.E.64 R20, desc[UR36][R10.64+0x8] ;  /* 0x000008240a147981 */ /* 0x000ea4000c1e1b00 */
[----:B--2---:R-:W-:-:S08]  /*30c0*/  DMUL R24, R20, R20 ;  /* 0x0000001414187228 */ /* 0x004fd00000000000 */
[----:B------:R-:W-:Y:S02]  /*30d0*/  DMUL R26, R20, R24 ;  /* 0x00000018141a7228 */ /* 0x000fe40000000000 */
[----:B------:R-:W-:-:S06]  /*30e0*/  DMUL R24, R24, UR4 ;  /* 0x0000000418187c28 */ /* 0x000fcc0008000000 */
[----:B------:R-:W-:-:S08]  /*30f0*/  DMUL R26, R20, R26 ;  /* 0x0000001a141a7228 */ /* 0x000fd00000000000 */
[----:B------:R-:W-:Y:S02]  /*3100*/  DMUL R28, R20, R26 ;  /* 0x0000001a141c7228 */ /* 0x000fe40000000000 */
[----:B------:R-:W-:-:S06]  /*3110*/  DFMA R24, R26, UR6, -R24 ;  /* 0x000000061a187c2b */ /* 0x000fcc0008000818 */
[----:B------:R-:W-:-:S08]  /*3120*/  DMUL R28, R20, R28 ;  /* 0x0000001c141c7228 */ /* 0x000fd00000000000 */
[----:B------:R-:W-:-:S08]  /*3130*/  DFMA R24, R28, -UR8, R24 ;  /* 0x800000081c187c2b */ /* 0x000fd00008000018 */
[----:B------:R-:W-:-:S07]  /*3140*/  DADD R24, R24, 1 ;  /* 0x3ff0000018187429 */ /* 0x000fce0000000000 */
[----:B------:R2:W-:Y:S04]  /*3150*/  STG.E.64 desc[UR36][R12.64+0x8], R24 ;  /* 0x000008180c007986 */ /* 0x0005e8000c101b24 */
[----:B0-----:R-:W3:Y:S02]  /*3160*/  LDG.E.64 R14, desc[UR36][R10.64+0x10] ;  /* 0x000010240a0e7981 */ /* 0x001ee4000c1e1b00 */
[----:B---3--:R-:W-:-:S08]  /*3170*/  DMUL R20, R14, R14 ;  /* 0x0000000e0e147228 */ /* 0x008fd00000000000 */
        /* <DEDUP_REMOVED lines=9> */
[----:B------:R-:W3:Y:S01]  /*3210*/  LDG.E.64 R10, desc[UR36][R10.64+0x18] ;  /* 0x000018240a0a7981 */ /* 0x000ee2000c1e1b00 */
[----:B------:R-:W-:-:S05]  /*3220*/  VIADD R9, R9, 0x4 ;  /* 0x0000000409097836 */ /* 0x000fca0000000000 */
[----:B------:R-:W-:Y:S01]  /*3230*/  ISETP.GE.AND P0, PT, R9, R19, PT ;  /* 0x000000130900720c */ /* 0x000fe20003f06270 */
[----:B---3--:R-:W-:-:S08]  /*3240*/  DMUL R14, R10, R10 ;  /* 0x0000000a0a0e7228 */ /* 0x008fd00000000000 */
[----:B--2---:R-:W-:Y:S02]  /*3250*/  DMUL R24, R10, R14 ;  /* 0x0000000e0a187228 */ /* 0x004fe40000000000 */
[----:B------:R-:W-:-:S06]  /*3260*/  DMUL R14, R14, UR4 ;  /* 0x000000040e0e7c28 */ /* 0x000fcc0008000000 */
[----:B------:R-:W-:-:S08]  /*3270*/  DMUL R24, R10, R24 ;  /* 0x000000180a187228 */ /* 0x000fd00000000000 */
[----:B------:R-:W-:Y:S02]  /*3280*/  DMUL R26, R10, R24 ;  /* 0x000000180a1a7228 */ /* 0x000fe40000000000 */
[----:B------:R-:W-:-:S06]  /*3290*/  DFMA R14, R24, UR6, -R14 ;  /* 0x00000006180e7c2b */ /* 0x000fcc000800080e */
[----:B------:R-:W-:-:S08]  /*32a0*/  DMUL R26, R10, R26 ;  /* 0x0000001a0a1a7228 */ /* 0x000fd00000000000 */
[----:B------:R-:W-:-:S08]  /*32b0*/  DFMA R14, R26, -UR8, R14 ;  /* 0x800000081a0e7c2b */ /* 0x000fd0000800000e */
[----:B------:R-:W-:-:S07]  /*32c0*/  DADD R14, R14, 1 ;  /* 0x3ff000000e0e7429 */ /* 0x000fce0000000000 */
[----:B------:R4:W-:Y:S01]  /*32d0*/  STG.E.64 desc[UR36][R12.64+0x18], R14 ;  /* 0x0000180e0c007986 */ /* 0x0009e2000c101b24 */
[----:B------:R-:W-:Y:S05]  /*32e0*/  @!P0 BRA `(.L_x_47) ;  /* 0xfffffffc00248947 */ /* 0x000fea000383ffff */
.L_x_43:
[----:B------:R-:W-:Y:S05]  /*32f0*/  BSYNC.RECONVERGENT B0 ;  /* 0x0000000000007941 */ /* 0x000fea0003800200 */
.L_x_42:
[----:B------:R-:W-:Y:S05]  /*3300*/  BRA `(.L_x_48) ;  /* 0x0000000400587947 */ /* 0x000fea0003800000 */
.L_x_37:
[----:B------:R-:W-:-:S13]  /*3310*/  ISETP.GE.AND P0, PT, R17, 0x1, PT ;  /* 0x000000011100780c */ /* 0x000fda0003f06270 */
[----:B------:R-:W-:Y:S05]  /*3320*/  @!P0 BRA `(.L_x_48) ;  /* 0x0000000400508947 */ /* 0x000fea0003800000 */
[----:B------:R-:W-:-:S07]  /*3330*/  IMAD.MOV.U32 R4, RZ, RZ, R16 ;  /* 0x000000ffff047224 */ /* 0x000fce00078e0010 */
.L_x_55:
[----:B0-----:R-:W0:Y:S08]  /*3340*/  LDC.64 R12, c[0x0][0x3c0] ;  /* 0x0000f000ff0c7b82 */ /* 0x001e300000000a00 */
[----:B------:R-:W2:Y:S01]  /*3350*/  LDC.64 R14, c[0x0][0x3f0] ;  /* 0x0000fc00ff0e7b82 */ /* 0x000ea20000000a00 */
[----:B0-----:R-:W-:-:S05]  /*3360*/  IMAD.WIDE R12, R4, 0x8, R12 ;  /* 0x00000008040c7825 */ /* 0x001fca00078e020c */
[----:B------:R0:W5:Y:S01]  /*3370*/  LDG.E.64 R28, desc[UR36][R12.64] ;  /* 0x000000240c1c7981 */ /* 0x000162000c1e1b00 */
[----:B------:R-:W-:Y:S01]  /*3380*/  BSSY.RECONVERGENT B3, `(.L_x_49) ;  /* 0x000004d000037945 */ /* 0x000fe20003800200 */
[----:B------:R-:W-:Y:S01]  /*3390*/  IMAD.MOV.U32 R3, RZ, RZ, 0x1 ;  /* 0x00000001ff037424 */ /* 0x000fe200078e00ff */
[----:B------:R-:W-:Y:S01]  /*33a0*/  MOV R30, 0x0 ;  /* 0x00000000001e7802 */ /* 0x000fe20000000f00 */
[----:B--2---:R-:W-:-:S04]  /*33b0*/  IMAD.WIDE R14, R4, 0x8, R14 ;  /* 0x00000008040e7825 */ /* 0x004fc800078e020e */
[----:B------:R-:W-:Y:S02]  /*33c0*/  VIADD R4, R4, 0x1 ;  /* 0x0000000104047836 */ /* 0x000fe40000000000 */
[----:B------:R-:W-:Y:S02]  /*33d0*/  IMAD.MOV.U32 R31, RZ, RZ, 0x3ff00000 ;  /* 0x3ff00000ff1f7424 */ /* 0x000fe400078e00ff */
[----:B------:R-:W-:Y:S01]  /*33e0*/  IMAD.MOV.U32 R32, RZ, RZ, 0x0 ;  /* 0x00000000ff207424 */ /* 0x000fe200078e00ff */
[----:B------:R-:W-:Y:S01]  /*33f0*/  ISETP.GE.AND P1, PT, R4, R19, PT ;  /* 0x000000130400720c */ /* 0x000fe20003f26270 */
[----:B0-----:R-:W-:-:S12]  /*3400*/  IMAD.MOV.U32 R33, RZ, RZ, 0x3ff00000 ;  /* 0x3ff00000ff217424 */ /* 0x001fd800078e00ff */
.L_x_54:
[----:B------:R-:W2:Y:S01]  /*3410*/  LDG.E.64 R10, desc[UR36][R14.64] ;  /* 0x000000240e0a7981 */ /* 0x000ea2000c1e1b00 */
[----:B0-----:R-:W0:Y:S01]  /*3420*/  I2F.F64.U32 R8, R3 ;  /* 0x0000000300087312 */ /* 0x001e220000201800 */
[----:B------:R-:W-:Y:S01]  /*3430*/  BSSY.RECONVERGENT B4, `(.L_x_50) ;  /* 0x000001b000047945 */ /* 0x000fe20003800200 */
[----:B0-----:R-:W-:Y:S01]  /*3440*/  DMUL R32, R8, R32 ;  /* 0x0000002008207228 */ /* 0x001fe20000000000 */
[----:B------:R-:W-:-:S07]  /*3450*/  IMAD.MOV.U32 R8, RZ, RZ, 0x1 ;  /* 0x00000001ff087424 */ /* 0x000fce00078e00ff */
[----:B------:R-:W-:-:S06]  /*3460*/  DMUL R24, R32, R32 ;  /* 0x0000002020187228 */ /* 0x000fcc0000000000 */
[----:B------:R-:W0:Y:S02]  /*3470*/  MUFU.RCP64H R9, R25 ;  /* 0x0000001900097308 */ /* 0x000e240000001800 */
[----:B0-----:R-:W-:-:S08]  /*3480*/  DFMA R20, -R24, R8, 1 ;  /* 0x3ff000001814742b */ /* 0x001fd00000000108 */
[----:B------:R-:W-:-:S08]  /*3490*/  DFMA R20, R20, R20, R20 ;  /* 0x000000141414722b */ /* 0x000fd00000000014 */
[----:B------:R-:W-:-:S08]  /*34a0*/  DFMA R20, R8, R20, R8 ;  /* 0x000000140814722b */ /* 0x000fd00000000008 */
[----:B------:R-:W-:-:S08]  /*34b0*/  DFMA R8, -R24, R20, 1 ;  /* 0x3ff000001808742b */ /* 0x000fd00000000114 */
[----:B------:R-:W-:Y:S02]  /*34c0*/  DFMA R8, R20, R8, R20 ;  /* 0x000000081408722b */ /* 0x000fe40000000014 */
[----:B--2---:R-:W-:-:S08]  /*34d0*/  DMUL R10, R10, 0.5 ;  /* 0x3fe000000a0a7828 */ /* 0x004fd00000000000 */
[----:B------:R-:W-:-:S08]  /*34e0*/  DMUL R10, R10, R10 ;  /* 0x0000000a0a0a7228 */ /* 0x000fd00000000000 */
[----:B------:R-:W-:-:S08]  /*34f0*/  DMUL R30, R10, R30 ;  /* 0x0000001e0a1e7228 */ /* 0x000fd00000000000 */
[----:B------:R-:W-:Y:S02]  /*3500*/  DMUL R10, R30, R8 ;  /* 0x000000081e0a7228 */ /* 0x000fe40000000000 */
[----:B------:R-:W-:-:S06]  /*3510*/  FSETP.GEU.AND P2, PT, |R31|, 6.5827683646048100446e-37, PT ;  /* 0x036000001f00780b */ /* 0x000fcc0003f4e200 */
[----:B------:R-:W-:-:S08]  /*3520*/  DFMA R20, -R24, R10, R30 ;  /* 0x0000000a1814722b */ /* 0x000fd0000000011e */
[----:B------:R-:W-:-:S10]  /*3530*/  DFMA R8, R8, R20, R10 ;  /* 0x000000140808722b */ /* 0x000fd4000000000a */
[----:B------:R-:W-:-:S05]  /*3540*/  FFMA R2, RZ, R25, R9 ;  /* 0x00000019ff027223 */ /* 0x000fca0000000009 */
[----:B------:R-:W-:-:S13]  /*3550*/  FSETP.GT.AND P0, PT, |R2|, 1.469367938527859385e-39, PT ;  /* 0x001000000200780b */ /* 0x000fda0003f04200 */
[----:B------:R-:W-:Y:S05]  /*3560*/  @P0 BRA P2, `(.L_x_51) ;  /* 0x00000000001c0947 */ /* 0x000fea0001000000 */
[----:B------:R-:W-:Y:S01]  /*3570*/  IMAD.MOV.U32 R20, RZ, RZ, R24 ;  /* 0x000000ffff147224 */ /* 0x000fe200078e0018 */
[----:B------:R-:W-:Y:S01]  /*3580*/  MOV R2, 0x35c0 ;  /* 0x000035c000027802 */ /* 0x000fe20000000f00 */
[----:B------:R-:W-:Y:S02]  /*3590*/  IMAD.MOV.U32 R10, RZ, RZ, R30 ;  /* 0x000000ffff0a7224 */ /* 0x000fe400078e001e */
[----:B------:R-:W-:-:S07]  /*35a0*/  IMAD.MOV.U32 R11, RZ, RZ, R31 ;  /* 0x000000ffff0b7224 */ /* 0x000fce00078e001f */
[----:B-1---5:R-:W-:Y:S05]  /*35b0*/  CALL.REL.NOINC `($__internal_0_$__cuda_sm20_div_rn_f64_full) ;  /* 0x0000006c00947944 */ /* 0x022fea0003c00000 */
[----:B------:R-:W-:Y:S01]  /*35c0*/  IMAD.MOV.U32 R8, RZ, RZ, R5 ;  /* 0x000000ffff087224 */ /* 0x000fe200078e0005 */
[----:B------:R-:W-:-:S07]  /*35d0*/  MOV R9, R10 ;  /* 0x0000000a00097202 */ /* 0x000fce0000000f00 */
.L_x_51:
[----:B------:R-:W-:Y:S05]  /*35e0*/  BSYNC.RECONVERGENT B4 ;  /* 0x0000000000047941 */ /* 0x000fea0003800200 */
.L_x_50:
[----:B-----5:R-:W-:-:S07]  /*35f0*/  DFMA R28, R8, R8, R28 ;  /* 0x00000008081c722b */ /* 0x020fce000000001c */
[----:B------:R0:W-:Y:S04]  /*3600*/  STG.E.64 desc[UR36][R12.64], R28 ;  /* 0x0000001c0c007986 */ /* 0x0001e8000c101b24 */
[----:B------:R-:W2:Y:S01]  /*3610*/  LDG.E.64 R10, desc[UR36][R14.64] ;  /* 0x000000240e0a7981 */ /* 0x000ea2000c1e1b00 */
[----:B------:R-:W-:Y:S01]  /*3620*/  VIADD R2, R3, 0x1 ;  /* 0x0000000103027836 */ /* 0x000fe20000000000 */
[----:B------:R-:W-:Y:S03]  /*3630*/  BSSY.RECONVERGENT B4, `(.L_x_52) ;  /* 0x000001c000047945 */ /* 0x000fe60003800200 */
[----:B------:R-:W3:Y:S02]  /*3640*/  I2F.F64.U32 R8, R2 ;  /* 0x0000000200087312 */ /* 0x000ee40000201800 */
[----:B---3--:R-:W-:Y:S01]  /*3650*/  DMUL R32, R32, R8 ;  /* 0x0000000820207228 */ /* 0x008fe20000000000 */
[----:B------:R-:W-:-:S07]  /*3660*/  IMAD.MOV.U32 R8, RZ, RZ, 0x1 ;  /* 0x00000001ff087424 */ /* 0x000fce00078e00ff */
[----:B------:R-:W-:-:S06]  /*3670*/  DMUL R20, R32, R32 ;  /* 0x0000002020147228 */ /* 0x000fcc0000000000 */
[----:B------:R-:W3:Y:S02]  /*3680*/  MUFU.RCP64H R9, R21 ;  /* 0x0000001500097308 */ /* 0x000ee40000001800 */
[----:B---3--:R-:W-:-:S08]  /*3690*/  DFMA R24, -R20, R8, 1 ;  /* 0x3ff000001418742b */ /* 0x008fd00000000108 */
        /* <DEDUP_REMOVED lines=13> */
[----:B0-----:R-:W-:Y:S05]  /*3770*/  @P0 BRA P2, `(.L_x_53) ;  /* 0x00000000001c0947 */ /* 0x001fea0001000000 */
[----:B------:R-:W-:Y:S01]  /*3780*/  IMAD.MOV.U32 R10, RZ, RZ, R30 ;  /* 0x000000ffff0a7224 */ /* 0x000fe200078e001e */
[----:B------:R-:W-:Y:S01]  /*3790*/  MOV R2, 0x37d0 ;  /* 0x000037d000027802 */ /* 0x000fe20000000f00 */
[----:B------:R-:W-:Y:S02]  /*37a0*/  IMAD.MOV.U32 R11, RZ, RZ, R31 ;  /* 0x000000ffff0b7224 */ /* 0x000fe400078e001f */
[----:B------:R-:W-:-:S07]  /*37b0*/  IMAD.MOV.U32 R25, RZ, RZ, R21 ;  /* 0x000000ffff197224 */ /* 0x000fce00078e0015 */
[----:B-1----:R-:W-:Y:S05]  /*37c0*/  CALL.REL.NOINC `($__internal_0_$__cuda_sm20_div_rn_f64_full) ;  /* 0x0000006c00107944 */ /* 0x002fea0003c00000 */
[----:B------:R-:W-:Y:S02]  /*37d0*/  IMAD.MOV.U32 R8, RZ, RZ, R5 ;  /* 0x000000ffff087224 */ /* 0x000fe400078e0005 */
[----:B------:R-:W-:-:S07]  /*37e0*/  IMAD.MOV.U32 R9, RZ, RZ, R10 ;  /* 0x000000ffff097224 */ /* 0x000fce00078e000a */
.L_x_53:
[----:B------:R-:W-:Y:S05]  /*37f0*/  BSYNC.RECONVERGENT B4 ;  /* 0x0000000000047941 */ /* 0x000fea0003800200 */
.L_x_52:
[----:B------:R-:W-:Y:S01]  /*3800*/  DFMA R28, R8, R8, R28 ;  /* 0x00000008081c722b */ /* 0x000fe2000000001c */
[----:B------:R-:W-:-:S05]  /*3810*/  VIADD R3, R3, 0x2 ;  /* 0x0000000203037836 */ /* 0x000fca0000000000 */
[----:B------:R-:W-:Y:S01]  /*3820*/  ISETP.NE.AND P0, PT, R3, 0x4b, PT ;  /* 0x0000004b0300780c */ /* 0x000fe20003f05270 */
[----:B------:R0:W-:-:S12]  /*3830*/  STG.E.64 desc[UR36][R12.64], R28 ;  /* 0x0000001c0c007986 */ /* 0x0001d8000c101b24 */
[----:B------:R-:W-:Y:S05]  /*3840*/  @P0 BRA `(.L_x_54) ;  /* 0xfffffff800f00947 */ /* 0x000fea000383ffff */
[----:B------:R-:W-:Y:S05]  /*3850*/  BSYNC.RECONVERGENT B3 ;  /* 0x0000000000037941 */ /* 0x000fea0003800200 */
.L_x_49:
[----:B------:R-:W-:Y:S05]  /*3860*/  @!P1 BRA `(.L_x_55) ;  /* 0xfffffff800b49947 */ /* 0x000fea000383ffff */
.L_x_48:
[----:B------:R-:W-:Y:S05]  /*3870*/  BSYNC.RECONVERGENT B1 ;  /* 0x0000000000017941 */ /* 0x000fea0003800200 */
.L_x_36:
[----:B------:R-:W-:Y:S05]  /*3880*/  WARPSYNC.ALL ;  /* 0x0000000000007948 */ /* 0x000fea0003800000 */
[----:B-1----:R-:W-:Y:S01]  /*3890*/  ISETP.NE.AND P1, PT, R0, 0x1, PT ;  /* 0x000000010000780c */ /* 0x002fe20003f25270 */
[----:B------:R-:W1:Y:S01]  /*38a0*/  LDCU.64 UR38, c[0x4][0x18] ;  /* 0x01000300ff2677ac */ /* 0x000e620008000a00 */
[----:B------:R-:W-:Y:S01]  /*38b0*/  BSSY.RECONVERGENT B6, `(.L_x_56) ;  /* 0x0000625000067945 */ /* 0x000fe20003800200 */
[----:B------:R-:W-:Y:S01]  /*38c0*/  PLOP3.LUT P0, PT, PT, PT, PT, 0x80, 0x8 ;  /* 0x000000000008781c */ /* 0x000fe20003f0f070 */
[----:B------:R-:W2:Y:S01]  /*38d0*/  LDCU.64 UR40, c[0x4][0x18] ;  /* 0x01000300ff2877ac */ /* 0x000ea20008000a00 */
[----:B------:R-:W0:Y:S08]  /*38e0*/  LDCU.64 UR42, c[0x4][0x18] ;  /* 0x01000300ff2a77ac */ /* 0x000e300008000a00 */
[----:B------:R-:W-:Y:S05]  /*38f0*/  @!P1 BRA `(.L_x_57) ;  /* 0x0000002c00489947 */ /* 0x000fea0003800000 */
[----:B------:R-:W-:-:S13]  /*3900*/  ISETP.NE.AND P0, PT, R0, RZ, PT ;  /* 0x000000ff0000720c */ /* 0x000fda0003f05270 */
[----:B------:R-:W-:Y:S05]  /*3910*/  @P0 BRA `(.L_x_58) ;  /* 0x0000002c003c0947 */ /* 0x000fea0003800000 */
[----:B0-----:R-:W5:Y:S01]  /*3920*/  LDG.E.64 R28, desc[UR36][R22.64] ;  /* 0x00000024161c7981 */ /* 0x001f62000c1e1b00 */
[----:B------:R-:W-:Y:S01]  /*3930*/  BSSY.RECONVERGENT B2, `(.L_x_59) ;  /* 0x000001d000027945 */ /* 0x000fe20003800200 */
[----:B-----5:R-:W-:-:S14]  /*3940*/  DSETP.NEU.AND P0, PT, |R28|, +INF , PT ;  /* 0x7ff000001c00742a */ /* 0x020fdc0003f0d200 */
[----:B------:R-:W-:Y:S01]  /*3950*/  @!P0 DMUL R2, RZ, R28 ;  /* 0x0000001cff028228 */ /* 0x000fe20000000000 */
[----:B------:R-:W-:Y:S01]  /*3960*/  @!P0 MOV R0, 0x1 ;  /* 0x0000000100008802 */ /* 0x000fe20000000f00 */
[----:B------:R-:W-:Y:S09]  /*3970*/  @!P0 BRA `(.L_x_60) ;  /* 0x0000000000608947 */ /* 0x000ff20003800000 */
        /* <DEDUP_REMOVED lines=18> */
[----:B------:R-:W-:Y:S01]  /*3aa0*/  MOV R4, 0x3ad0 ;  /* 0x00003ad000047802 */ /* 0x000fe20000000f00 */
[----:B------:R-:W-:-:S07]  /*3ab0*/  IMAD.MOV.U32 R5, RZ, RZ, R29 ;  /* 0x000000ffff057224 */ /* 0x000fce00078e001d */
[----:B-1234-:R-:W-:Y:S05]  /*3ac0*/  CALL.REL.NOINC `($_Z16compute_pointing12KernelParams12KernelLocalsPd$__internal_trig_reduction_slowpathd) ;  /* 0x0000007000787944 */ /* 0x01efea0003c00000 */
[----:B------:R-:W-:-:S07]  /*3ad0*/  IMAD.MOV.U32 R0, RZ, RZ, R8 ;  /* 0x000000ffff007224 */ /* 0x000fce00078e0008 */
.L_x_62:
[----:B-12---:R-:W-:Y:S05]  /*3ae0*/  BSYNC.RECONVERGENT B3 ;  /* 0x0000000000037941 */ /* 0x006fea0003800200 */
.L_x_61:
[----:B------:R-:W-:-:S07]  /*3af0*/  VIADD R0, R0, 0x1 ;  /* 0x0000000100007836 */ /* 0x000fce0000000000 */
.L_x_60:
[----:B-12---:R-:W-:Y:S05]  /*3b00*/  BSYNC.RECONVERGENT B2 ;  /* 0x0000000000027941 */ /* 0x006fea0003800200 */
.L_x_59:
[----:B------:R-:W0:Y:S01]  /*3b10*/  LDCU.64 UR4, c[0x4][0x18] ;  /* 0x01000300ff0477ac */ /* 0x000e220008000a00 */
[----:B------:R-:W-:-:S05]  /*3b20*/  IMAD.SHL.U32 R4, R0, 0x40, RZ ;  /* 0x0000004000047824 */ /* 0x000fca00078e00ff */
[----:B------:R-:W-:-:S04]  /*3b30*/  LOP3.LUT R4, R4, 0x40, RZ, 0xc0, !PT ;  /* 0x0000004004047812 */ /* 0x000fc800078ec0ff */
[----:B0-----:R-:W-:-:S05]  /*3b40*/  IADD3 R4, P0, PT, R4, UR4, RZ ;  /* 0x0000000404047c10 */ /* 0x001fca000ff1e0ff */
[----:B------:R-:W-:-:S05]  /*3b50*/  IMAD.X R5, RZ, RZ, UR5, P0 ;  /* 0x00000005ff057e24 */ /* 0x000fca00080e06ff */
[----:B------:R-:W2:Y:S04]  /*3b60*/  LDG.E.128.CONSTANT R24, desc[UR36][R4.64] ;  /* 0x0000002404187981 */ /* 0x000ea8000c1e9d00 */
[----:B---3--:R-:W3:Y:S04]  /*3b70*/  LDG.E.128.CONSTANT R8, desc[UR36][R4.64+0x10] ;  /* 0x0000102404087981 */ /* 0x008ee8000c1e9d00 */
[----:B----4-:R-:W4:Y:S01]  /*3b80*/  LDG.E.128.CONSTANT R12, desc[UR36][R4.64+0x20] ;  /* 0x00002024040c7981 */ /* 0x010f22000c1e9d00 */
[----:B------:R-:W-:Y:S01]  /*3b90*/  LOP3.LUT R18, R0, 0x1, RZ, 0xc0, !PT ;  /* 0x0000000100127812 */ /* 0x000fe200078ec0ff */
[----:B------:R-:W-:Y:S01]  /*3ba0*/  IMAD.MOV.U32 R30, RZ, RZ, 0x20fd8164 ;  /* 0x20fd8164ff1e7424 */ /* 0x000fe200078e00ff */
[----:B------:R-:W-:Y:S01]  /*3bb0*/  DMUL R20, R2, R2 ;  /* 0x0000000202147228 */ /* 0x000fe20000000000 */
[----:B------:R-:W-:Y:S01]  /*3bc0*/  UMOV UR4, 0x9999999a ;  /* 0x9999999a00047882 */ /* 0x000fe20000000000 */
[----:B------:R-:W-:Y:S01]  /*3bd0*/  ISETP.NE.U32.AND P0, PT, R18, 0x1, PT ;  /* 0x000000011200780c */ /* 0x000fe20003f05070 */
[----:B------:R-:W-:Y:S01]  /*3be0*/  IMAD.MOV.U32 R18, RZ, RZ, 0x3da8ff83 ;  /* 0x3da8ff83ff127424 */ /* 0x000fe200078e00ff */
[----:B------:R-:W-:Y:S01]  /*3bf0*/  UMOV UR5, 0x3fe99999 ;  /* 0x3fe9999900057882 */ /* 0x000fe20000000000 */
[----:B------:R-:W-:Y:S01]  /*3c00*/  BSSY.RECONVERGENT B7, `(.L_x_63) ;  /* 0x0000056000077945 */ /* 0x000fe20003800200 */
[----:B------:R-:W-:-:S02]  /*3c10*/  FSEL R30, R30, -8.06006814911005101289e+34, !P0 ;  /* 0xf9785eba1e1e7808 */ /* 0x000fc40004000000 */
[----:B------:R-:W-:-:S06]  /*3c20*/  FSEL R31, -R18, 0.11223486810922622681, !P0 ;  /* 0x3de5db65121f7808 */ /* 0x000fcc0004000100 */
[----:B--2---:R-:W-:-:S08]  /*3c30*/  DFMA R24, R20, R30, R24 ;  /* 0x0000001e1418722b */ /* 0x004fd00000000018 */
[----:B------:R-:W-:-:S08]  /*3c40*/  DFMA R24, R20, R24, R26 ;  /* 0x000000181418722b */ /* 0x000fd0000000001a */
[----:B---3--:R-:W-:-:S08]  /*3c50*/  DFMA R8, R20, R24, R8 ;  /* 0x000000181408722b */ /* 0x008fd00000000008 */
[----:B------:R-:W-:-:S08]  /*3c60*/  DFMA R8, R20, R8, R10 ;  /* 0x000000081408722b */ /* 0x000fd0000000000a */
[----:B----4-:R-:W-:-:S08]  /*3c70*/  DFMA R8, R20, R8, R12 ;  /* 0x000000081408722b */ /* 0x010fd0000000000c */
[----:B------:R-:W-:-:S08]  /*3c80*/  DFMA R8, R20, R8, R14 ;  /* 0x000000081408722b */ /* 0x000fd0000000000e */
[----:B------:R-:W-:Y:S02]  /*3c90*/  DFMA R2, R8, R2, R2 ;  /* 0x000000020802722b */ /* 0x000fe40000000002 */
[----:B------:R-:W-:-:S10]  /*3ca0*/  DFMA R8, R20, R8, 1 ;  /* 0x3ff000001408742b */ /* 0x000fd40000000008 */
[----:B------:R-:W-:Y:S02]  /*3cb0*/  FSEL R4, R8, R2, !P0 ;  /* 0x0000000208047208 */ /* 0x000fe40004000000 */
[----:B------:R-:W-:Y:S02]  /*3cc0*/  FSEL R5, R9, R3, !P0 ;  /* 0x0000000309057208 */ /* 0x000fe40004000000 */
[----:B------:R-:W-:-:S04]  /*3cd0*/  LOP3.LUT P0, RZ, R0, 0x2, RZ, 0xc0, !PT ;  /* 0x0000000200ff7812 */ /* 0x000fc8000780c0ff */
[----:B------:R-:W-:-:S10]  /*3ce0*/  DADD R2, RZ, -R4 ;  /* 0x00000000ff027229 */ /* 0x000fd40000000804 */
[----:B------:R-:W-:Y:S02]  /*3cf0*/  FSEL R2, R4, R2, !P0 ;  /* 0x0000000204027208 */ /* 0x000fe40004000000 */
[----:B------:R-:W-:-:S06]  /*3d00*/  FSEL R3, R5, R3, !P0 ;  /* 0x0000000305037208 */ /* 0x000fcc0004000000 */
[----:B------:R-:W-:-:S14]  /*3d10*/  DSETP.GT.AND P0, PT, R2, UR4, PT ;  /* 0x0000000402007e2a */ /* 0x000fdc000bf04000 */
[----:B------:R-:W-:Y:S05]  /*3d20*/  @!P0 BRA `(.L_x_64) ;  /* 0x00000004000c8947 */ /* 0x000fea0003800000 */
[----:B------:R-:W-:Y:S01]  /*3d30*/  DSETP.NEU.AND P0, PT, |R28|, +INF , PT ;  /* 0x7ff000001c00742a */ /* 0x000fe20003f0d200 */
[----:B------:R-:W-:-:S13]  /*3d40*/  BSSY.RECONVERGENT B2, `(.L_x_65) ;  /* 0x000001c000027945 */ /* 0x000fda0003800200 */
        /* <DEDUP_REMOVED lines=23> */
[----:B------:R-:W-:Y:S05]  /*3ec0*/  CALL.REL.NOINC `($_Z16compute_pointing12KernelParams12KernelLocalsPd$__internal_trig_reduction_slowpathd) ;  /* 0x0000006c00787944 */ /* 0x000fea0003c00000 */
[----:B------:R-:W-:-:S07]  /*3ed0*/  IMAD.MOV.U32 R0, RZ, RZ, R8 ;  /* 0x000000ffff007224 */ /* 0x000fce00078e0008 */
.L_x_68:
[----:B------:R-:W-:Y:S05]  /*3ee0*/  BSYNC.RECONVERGENT B3 ;  /* 0x0000000000037941 */ /* 0x000fea0003800200 */
.L_x_67:
[----:B------:R-:W-:-:S07]  /*3ef0*/  VIADD R0, R0, 0x1 ;  /* 0x0000000100007836 */ /* 0x000fce0000000000 */
.L_x_66:
[----:B------:R-:W-:Y:S05]  /*3f00*/  BSYNC.RECONVERGENT B2 ;  /* 0x0000000000027941 */ /* 0x000fea0003800200 */
.L_x_65:
[----:B------:R-:W0:Y:S01]  /*3f10*/  LDCU.64 UR4, c[0x4][0x18] ;  /* 0x01000300ff0477ac */ /* 0x000e220008000a00 */
[----:B------:R-:W-:-:S05]  /*3f20*/  IMAD.SHL.U32 R4, R0, 0x40, RZ ;  /* 0x0000004000047824 */ /* 0x000fca00078e00ff */
[----:B------:R-:W-:-:S04]  /*3f30*/  LOP3.LUT R4, R4, 0x40, RZ, 0xc0, !PT ;  /* 0x0000004004047812 */ /* 0x000fc800078ec0ff */
[----:B0-----:R-:W-:-:S05]  /*3f40*/  IADD3 R4, P0, PT, R4, UR4, RZ ;  /* 0x0000000404047c10 */ /* 0x001fca000ff1e0ff */
[----:B------:R-:W-:Y:S01]  /*3f50*/  IMAD.X R5, RZ, RZ, UR5, P0 ;  /* 0x00000005ff057e24 */ /* 0x000fe200080e06ff */
[----:B------:R-:W-:Y:S01]  /*3f60*/  LOP3.LUT R18, R0, 0x1, RZ, 0xc0, !PT ;  /* 0x0000000100127812 */ /* 0x000fe200078ec0ff */
[----:B------:R-:W-:Y:S01]  /*3f70*/  IMAD.MOV.U32 R28, RZ, RZ, 0x20fd8164 ;  /* 0x20fd8164ff1c7424 */ /* 0x000fe200078e00ff */
[----:B------:R-:W-:Y:S01]  /*3f80*/  DMUL R20, R2, R2 ;  /* 0x0000000202147228 */ /* 0x000fe20000000000 */
[----:B------:R-:W0:Y:S01]  /*3f90*/  LDCU.64 UR4, c[0x4][0x8] ;  /* 0x01000100ff0477ac */ /* 0x000e220008000a00 */
[----:B------:R-:W2:Y:S04]  /*3fa0*/  LDG.E.128.CONSTANT R24, desc[UR36][R4.64] ;  /* 0x0000002404187981 */ /* 0x000ea8000c1e9d00 */
[----:B------:R-:W3:Y:S04]  /*3fb0*/  LDG.E.128.CONSTANT R8, desc[UR36][R4.64+0x10] ;  /* 0x0000102404087981 */ /* 0x000ee8000c1e9d00 */
[----:B------:R-:W4:Y:S01]  /*3fc0*/  LDG.E.128.CONSTANT R12, desc[UR36][R4.64+0x20] ;  /* 0x00002024040c7981 */ /* 0x000f22000c1e9d00 */
[----:B------:R-:W-:Y:S01]  /*3fd0*/  ISETP.NE.U32.AND P0, PT, R18, 0x1, PT ;  /* 0x000000011200780c */ /* 0x000fe20003f05070 */
[----:B------:R-:W-:-:S03]  /*3fe0*/  IMAD.MOV.U32 R18, RZ, RZ, 0x3da8ff83 ;  /* 0x3da8ff83ff127424 */ /* 0x000fc600078e00ff */
[----:B------:R-:W-:Y:S02]  /*3ff0*/  FSEL R28, R28, -8.06006814911005101289e+34, !P0 ;  /* 0xf9785eba1c1c7808 */ /* 0x000fe40004000000 */
        /* <DEDUP_REMOVED lines=11> */
[----:B------:R-:W-:Y:S02]  /*40b0*/  LOP3.LUT P0, RZ, R0, 0x2, RZ, 0xc0, !PT ;  /* 0x0000000200ff7812 */ /* 0x000fe4000780c0ff */
[----:B------:R-:W-:Y:S02]  /*40c0*/  MOV R0, 0x0 ;  /* 0x0000000000007802 */ /* 0x000fe40000000f00 */
[----:B------:R-:W-:-:S10]  /*40d0*/  DADD R2, RZ, -R4 ;  /* 0x00000000ff027229 */ /* 0x000fd40000000804 */
[----:B------:R-:W-:Y:S02]  /*40e0*/  FSEL R8, R4, R2, !P0 ;  /* 0x0000000204087208 */ /* 0x000fe40004000000 */
[----:B------:R-:W-:Y:S01]  /*40f0*/  FSEL R9, R5, R3, !P0 ;  /* 0x0000000305097208 */ /* 0x000fe20004000000 */
[----:B0-----:R-:W-:Y:S01]  /*4100*/  IMAD.U32 R5, RZ, RZ, UR5 ;  /* 0x00000005ff057e24 */ /* 0x001fe2000f8e00ff */
[----:B------:R0:W1:Y:S01]  /*4110*/  LDC.64 R2, c[0x4][R0] ;  /* 0x0100000000027b82 */ /* 0x0000620000000a00 */
[----:B------:R-:W-:Y:S02]  /*4120*/  MOV R4, UR4 ;  /* 0x0000000400047c02 */ /* 0x000fe40008000f00 */
[----:B------:R0:W-:Y:S05]  /*4130*/  STL.64 [R1], R8 ;  /* 0x0000000801007387 */ /* 0x0001ea0000100a00 */
[----:B------:R-:W-:-:S07]  /*4140*/  LEPC R20, `(.L_x_64) ;  /* 0x000000001014794e */ /* 0x000fce0000000000 */
[----:B01----:R-:W-:Y:S05]  /*4150*/  CALL.ABS.NOINC R2 ;  /* 0x0000000002007343 */ /* 0x003fea0003c00000 */
.L_x_64:
[----:B------:R-:W-:Y:S05]  /*4160*/  BSYNC.RECONVERGENT B7 ;  /* 0x0000000000077941 */ /* 0x000fea0003800200 */
.L_x_63:
[----:B------:R-:W-:-:S13]  /*4170*/  ISETP.GE.AND P0, PT, R17, 0x1, PT ;  /* 0x000000011100780c */ /* 0x000fda0003f06270 */
[----:B------:R-:W-:Y:S05]  /*4180*/  @!P0 EXIT ;  /* 0x000000000000894d */ /* 0x000fea0003800000 */
[----:B------:R-:W-:Y:S01]  /*4190*/  BSSY.RECONVERGENT B2, `(.L_x_69) ;  /* 0x0000246000027945 */ /* 0x000fe20003800200 */
[----:B------:R-:W-:-:S07]  /*41a0*/  IMAD.MOV.U32 R0, RZ, RZ, R16 ;  /* 0x000000ffff007224 */ /* 0x000fce00078e0010 */
.L_x_98:
[----:B------:R-:W0:Y:S01]  /*41b0*/  LDC.64 R6, c[0x0][0x3b0] ;  /* 0x0000ec00ff067b82 */ /* 0x000e220000000a00 */
[----:B------:R-:W2:Y:S01]  /*41c0*/  LDG.E.64 R4, desc[UR36][R22.64] ;  /* 0x0000002416047981 */ /* 0x000ea2000c1e1b00 */
[----:B0-----:R-:W-:-:S06]  /*41d0*/  IMAD.WIDE R6, R0, 0x8, R6 ;  /* 0x0000000800067825 */ /* 0x001fcc00078e0206 */
[----:B------:R-:W5:Y:S01]  /*41e0*/  LDG.E.64 R6, desc[UR36][R6.64] ;  /* 0x0000002406067981 */ /* 0x000f62000c1e1b00 */
[----:B------:R-:W-:Y:S01]  /*41f0*/  BSSY.RECONVERGENT B3, `(.L_x_70) ;  /* 0x000001b000037945 */ /* 0x000fe20003800200 */
[----:B--2---:R-:W-:-:S14]  /*4200*/  DSETP.NEU.AND P0, PT, |R4|, +INF , PT ;  /* 0x7ff000000400742a */ /* 0x004fdc0003f0d200 */
[----:B------:R-:W-:Y:S01]  /*4210*/  @!P0 DMUL R2, RZ, R4 ;  /* 0x00000004ff028228 */ /* 0x000fe20000000000 */
[----:B------:R-:W-:Y:S01]  /*4220*/  @!P0 IMAD.MOV.U32 R18, RZ, RZ, 0x1 ;  /* 0x00000001ff128424 */ /* 0x000fe200078e00ff */
[----:B------:R-:W-:Y:S09]  /*4230*/  @!P0 BRA `(.L_x_71) ;  /* 0x0000000000588947 */ /* 0x000ff20003800000 */
[----:B------:R-:W-:Y:S01]  /*4240*/  UMOV UR4, 0x6dc9c883 ;  /* 0x6dc9c88300047882 */ /* 0x000fe20000000000 */
[----:B------:R-:W-:Y:S01]  /*4250*/  UMOV UR5, 0x3fe45f30 ;  /* 0x3fe45f3000057882 */ /* 0x000fe20000000000 */
[C---:B------:R-:W-:Y:S01]  /*4260*/  DSETP.GE.AND P0, PT, |R4|.reuse, 2.14748364800000000000e+09, PT ;  /* 0x41e000000400742a */ /* 0x040fe20003f06200 */
[----:B------:R-:W-:Y:S01]  /*4270*/  BSSY.RECONVERGENT B4, `(.L_x_72) ;  /* 0x0000011000047945 */ /* 0x000fe20003800200 */
[----:B------:R-:W-:Y:S01]  /*4280*/  DMUL R8, R4, UR4 ;  /* 0x0000000404087c28 */ /* 0x000fe20008000000 */
[----:B------:R-:W-:Y:S01]  /*4290*/  UMOV UR4, 0x54442d18 ;  /* 0x54442d1800047882 */ /* 0x000fe20000000000 */
[----:B------:R-:W-:-:S08]  /*42a0*/  UMOV UR5, 0x3ff921fb ;  /* 0x3ff921fb00057882 */ /* 0x000fd00000000000 */
        /* <DEDUP_REMOVED lines=13> */
.L_x_73:
[----:B------:R-:W-:Y:S05]  /*4380*/  BSYNC.RECONVERGENT B4 ;  /* 0x0000000000047941 */ /* 0x000fea0003800200 */
.L_x_72:
[----:B------:R-:W-:-:S07]  /*4390*/  VIADD R18, R8, 0x1 ;  /* 0x0000000108127836 */ /* 0x000fce0000000000 */
.L_x_71:
[----:B------:R-:W-:Y:S05]  /*43a0*/  BSYNC.RECONVERGENT B3 ;  /* 0x0000000000037941 */ /* 0x000fea0003800200 */
.L_x_70:
[----:B------:R-:W0:Y:S01]  /*43b0*/  LDCU.64 UR4, c[0x4][0x18] ;  /* 0x01000300ff0477ac */ /* 0x000e220008000a00 */
[----:B------:R-:W-:-:S05]  /*43c0*/  IMAD.SHL.U32 R4, R18, 0x40, RZ ;  /* 0x0000004012047824 */ /* 0x000fca00078e00ff */
        /* <DEDUP_REMOVED lines=8> */
[----:B------:R-:W-:Y:S01]  /*4450*/  MOV R29, 0x3da8ff83 ;  /* 0x3da8ff83001d7802 */ /* 0x000fe20000000f00 */
[----:B------:R-:W-:Y:S01]  /*4460*/  BSSY.RECONVERGENT B0, `(.L_x_74) ;  /* 0x000002c000007945 */ /* 0x000fe20003800200 */
[----:B------:R-:W-:Y:S01]  /*4470*/  ISETP.NE.U32.AND P0, PT, R20, 0x1, PT ;  /* 0x000000011400780c */ /* 0x000fe20003f05070 */
[----:B------:R-:W-:-:S03]  /*4480*/  DMUL R20, R2, R2 ;  /* 0x0000000202147228 */ /* 0x000fc60000000000 */
        /* <DEDUP_REMOVED lines=14> */
[----:B------:R-:W-:Y:S01]  /*4570*/  FSEL R2, R4, R2, !P0 ;  /* 0x0000000204027208 */ /* 0x000fe20004000000 */
[----:B------:R-:W-:Y:S01]  /*4580*/  IMAD.MOV.U32 R4, RZ, RZ, 0x0 ;  /* 0x00000000ff047424 */ /* 0x000fe200078e00ff */
[----:B------:R-:W-:Y:S01]  /*4590*/  FSEL R3, R5, R3, !P0 ;  /* 0x0000000305037208 */ /* 0x000fe20004000000 */
[----:B------:R-:W-:-:S05]  /*45a0*/  IMAD.MOV.U32 R5, RZ, RZ, 0x3fd80000 ;  /* 0x3fd80000ff057424 */ /* 0x000fca00078e00ff */
[----:B------:R-:W-:-:S06]  /*45b0*/  DFMA R10, -R2, R2, 1 ;  /* 0x3ff00000020a742b */ /* 0x000fcc0000000102 */
        /* <DEDUP_REMOVED lines=14> */
[----:B------:R-:W-:Y:S02]  /*46a0*/  IMAD.MOV.U32 R8, RZ, RZ, R2 ;  /* 0x000000ffff087224 */ /* 0x000fe400078e0002 */
[----:B------:R-:W-:Y:S01]  /*46b0*/  IMAD.MOV.U32 R2, RZ, RZ, R10 ;  /* 0x000000ffff027224 */ /* 0x000fe200078e000a */
[----:B------:R-:W-:Y:S01]  /*46c0*/  MOV R10, 0x4700 ;  /* 0x00004700000a7802 */ /* 0x000fe20000000f00 */
[----:B------:R-:W-:Y:S01]  /*46d0*/  IMAD.MOV.U32 R3, RZ, RZ, R11 ;  /* 0x000000ffff037224 */ /* 0x000fe200078e000b */
[----:B------:R-:W-:-:S07]  /*46e0*/  MOV R11, R25 ;  /* 0x00000019000b7202 */ /* 0x000fce0000000f00 */
[----:B-----5:R-:W-:Y:S05]  /*46f0*/  CALL.REL.NOINC `($__internal_1_$__cuda_sm20_dsqrt_rn_f64_mediumpath_v1) ;  /* 0x0000006000c07944 */ /* 0x020fea0003c00000 */
[----:B------:R-:W-:Y:S02]  /*4700*/  IMAD.MOV.U32 R20, RZ, RZ, R2 ;  /* 0x000000ffff147224 */ /* 0x000fe400078e0002 */
[----:B------:R-:W-:-:S07]  /*4710*/  IMAD.MOV.U32 R21, RZ, RZ, R3 ;  /* 0x000000ffff157224 */ /* 0x000fce00078e0003 */
.L_x_75:
[----:B------:R-:W-:Y:S05]  /*4720*/  BSYNC.RECONVERGENT B0 ;  /* 0x0000000000007941 */ /* 0x000fea0003800200 */
.L_x_74:
[----:B------:R-:W0:Y:S01]  /*4730*/  MUFU.RCP64H R3, R21 ;  /* 0x0000001500037308 */ /* 0x000e220000001800 */
[----:B------:R-:W-:Y:S01]  /*4740*/  IMAD.MOV.U32 R2, RZ, RZ, 0x1 ;  /* 0x00000001ff027424 */ /* 0x000fe200078e00ff */
[----:B-----5:R-:W-:Y:S01]  /*4750*/  FSETP.GEU.AND P1, PT, |R7|, 6.5827683646048100446e-37, PT ;  /* 0x036000000700780b */ /* 0x020fe20003f2e200 */
[----:B------:R-:W-:Y:S04]  /*4760*/  BSSY.RECONVERGENT B1, `(.L_x_76) ;  /* 0x0000013000017945 */ /* 0x000fe80003800200 */
[----:B0-----:R-:W-:-:S08]  /*4770*/  DFMA R4, R2, -R20, 1 ;  /* 0x3ff000000204742b */ /* 0x001fd00000000814 */
[----:B------:R-:W-:-:S08]  /*4780*/  DFMA R4, R4, R4, R4 ;  /* 0x000000040404722b */ /* 0x000fd00000000004 */
[----:B------:R-:W-:-:S08]  /*4790*/  DFMA R4, R2, R4, R2 ;  /* 0x000000040204722b */ /* 0x000fd00000000002 */
[----:B------:R-:W-:-:S08]  /*47a0*/  DFMA R2, R4, -R20, 1 ;  /* 0x3ff000000402742b */ /* 0x000fd00000000814 */
[----:B------:R-:W-:-:S08]  /*47b0*/  DFMA R2, R4, R2, R4 ;  /* 0x000000020402722b */ /* 0x000fd00000000004 */
[----:B------:R-:W-:-:S08]  /*47c0*/  DMUL R4, R6, R2 ;  /* 0x0000000206047228 */ /* 0x000fd00000000000 */
[----:B------:R-:W-:-:S08]  /*47d0*/  DFMA R8, R4, -R20, R6 ;  /* 0x800000140408722b */ /* 0x000fd00000000006 */
        /* <DEDUP_REMOVED lines=8> */
[----:B------:R-:W-:Y:S05]  /*4860*/  CALL.REL.NOINC `($__internal_0_$__cuda_sm20_div_rn_f64_full) ;  /* 0x0000005800e87944 */ /* 0x000fea0003c00000 */
[----:B------:R-:W-:Y:S02]  /*4870*/  IMAD.MOV.U32 R2, RZ, RZ, R5 ;  /* 0x000000ffff027224 */ /* 0x000fe400078e0005 */
[----:B------:R-:W-:-:S07]  /*4880*/  IMAD.MOV.U32 R3, RZ, RZ, R10 ;  /* 0x000000ffff037224 */ /* 0x000fce00078e000a */
.L_x_77:
[----:B------:R-:W-:Y:S05]  /*4890*/  BSYNC.RECONVERGENT B1 ;  /* 0x0000000000017941 */ /* 0x000fea0003800200 */
.L_x_76:
[----:B------:R-:W0:Y:S02]  /*48a0*/  LDC.64 R30, c[0x0][0x3c0] ;  /* 0x0000f000ff1e7b82 */ /* 0x000e240000000a00 */
[----:B0-----:R-:W-:-:S05]  /*48b0*/  IMAD.WIDE R30, R0, 0x8, R30 ;  /* 0x00000008001e7825 */ /* 0x001fca00078e021e */
[----:B------:R-:W2:Y:S01]  /*48c0*/  LDG.E.64 R4, desc[UR36][R30.64] ;  /* 0x000000241e047981 */ /* 0x000ea2000c1e1b00 */
[----:B------:R-:W-:Y:S01]  /*48d0*/  BSSY.RECONVERGENT B0, `(.L_x_78) ;  /* 0x0000073000007945 */ /* 0x000fe20003800200 */
[----:B--2---:R-:W-:-:S10]  /*48e0*/  DMUL R2, R4, R2 ;  /* 0x0000000204027228 */ /* 0x004fd40000000000 */
[----:B------:R-:W-:-:S13]  /*48f0*/  FSETP.GEU.AND P0, PT, |R3|, 1.7687499523162841797, PT ;  /* 0x3fe266660300780b */ /* 0x000fda0003f0e200 */
[----:B------:R-:W-:Y:S05]  /*4900*/  @P0 BRA `(.L_x_79) ;  /* 0x0000000000a80947 */ /* 0x000fea0003800000 */
[----:B------:R-:W-:Y:S01]  /*4910*/  DMUL R4, R2, R2 ;  /* 0x0000000202047228 */ /* 0x000fe20000000000 */
[----:B------:R-:W-:Y:S01]  /*4920*/  MOV R6, 0x180754af ;  /* 0x180754af00067802 */ /* 0x000fe20000000f00 */
[----:B------:R-:W-:Y:S01]  /*4930*/  IMAD.MOV.U32 R7, RZ, RZ, 0x3fb3823b ;  /* 0x3fb3823bff077424 */ /* 0x000fe200078e00ff */
[----:B------:R-:W-:Y:S01]  /*4940*/  UMOV UR4, 0xdc1895e9 ;  /* 0xdc1895e900047882 */ /* 0x000fe20000000000 */
[----:B------:R-:W-:-:S04]  /*4950*/  UMOV UR5, 0x3fb0066b ;  /* 0x3fb0066b00057882 */ /* 0x000fc80000000000 */
[----:B------:R-:W-:Y:S01]  /*4960*/  DFMA R6, R4, UR4, -R6 ;  /* 0x0000000404067c2b */ /* 0x000fe20008000806 */
[----:B------:R-:W-:Y:S01]  /*4970*/  UMOV UR4, 0xcc2f79ae ;  /* 0xcc2f79ae00047882 */ /* 0x000fe20000000000 */
[----:B------:R-:W-:-:S06]  /*4980*/  UMOV UR5, 0x3fb11e52 ;  /* 0x3fb11e5200057882 */ /* 0x000fcc0000000000 */
[----:B------:R-:W-:Y:S01]  /*4990*/  DFMA R6, R4, R6, UR4 ;  /* 0x0000000404067e2b */ /* 0x000fe20008000006 */
[----:B------:R-:W-:Y:S01]  /*49a0*/  UMOV UR4, 0x3526861b ;  /* 0x3526861b00047882 */ /* 0x000fe20000000000 */
[----:B------:R-:W-:-:S06]  /*49b0*/  UMOV UR5, 0x3f924eaf ;  /* 0x3f924eaf00057882 */ /* 0x000fcc0000000000 */
[----:B------:R-:W-:Y:S01]  /*49c0*/  DFMA R6, R4, R6, -UR4 ;  /* 0x8000000404067e2b */ /* 0x000fe20008000006 */
[----:B------:R-:W-:Y:S01]  /*49d0*/  UMOV UR4, 0xa31e6cb7 ;  /* 0xa31e6cb700047882 */ /* 0x000fe20000000000 */
[----:B------:R-:W-:-:S06]  /*49e0*/  UMOV UR5, 0x3f91df02 ;  /* 0x3f91df0200057882 */ /* 0x000fcc0000000000 */
[----:B------:R-:W-:Y:S01]  /*49f0*/  DFMA R6, R4, R6, UR4 ;  /* 0x0000000404067e2b */ /* 0x000fe20008000006 */
        /* <DEDUP_REMOVED lines=23> */
[----:B------:R-:W-:-:S08]  /*4b70*/  DFMA R6, R4, R6, UR4 ;  /* 0x0000000404067e2b */ /* 0x000fd00008000006 */
[----:B------:R-:W-:-:S08]  /*4b80*/  DMUL R6, R4, R6 ;  /* 0x0000000604067228 */ /* 0x000fd00000000000 */
[----:B------:R-:W-:Y:S01]  /*4b90*/  DFMA R4, R2, R6, R2 ;  /* 0x000000060204722b */ /* 0x000fe20000000002 */
[----:B------:R-:W-:Y:S10]  /*4ba0*/  BRA `(.L_x_80) ;  /* 0x0000000400147947 */ /* 0x000ff40003800000 */
.L_x_79:
[----:B------:R-:W-:Y:S01]  /*4bb0*/  IMAD.MOV.U32 R4, RZ, RZ, 0x0 ;  /* 0x00000000ff047424 */ /* 0x000fe200078e00ff */
[----:B------:R-:W-:Y:S01]  /*4bc0*/  UMOV UR4, 0xdc1895e9 ;  /* 0xdc1895e900047882 */ /* 0x000fe20000000000 */
[----:B------:R-:W-:Y:S01]  /*4bd0*/  IMAD.MOV.U32 R5, RZ, RZ, 0x3fe00000 ;  /* 0x3fe00000ff057424 */ /* 0x000fe200078e00ff */
[----:B------:R-:W-:Y:S01]  /*4be0*/  UMOV UR5, 0x3fb0066b ;  /* 0x3fb0066b00057882 */ /* 0x000fe20000000000 */
[----:B------:R-:W-:Y:S01]  /*4bf0*/  IMAD.MOV.U32 R6, RZ, RZ, 0x180754af ;  /* 0x180754afff067424 */ /* 0x000fe200078e00ff */
[----:B------:R-:W-:Y:S01]  /*4c00*/  UMOV UR6, 0x54442d18 ;  /* 0x54442d1800067882 */ /* 0x000fe20000000000 */
[----:B------:R-:W-:Y:S01]  /*4c10*/  IMAD.MOV.U32 R7, RZ, RZ, 0x3fb3823b ;  /* 0x3fb3823bff077424 */ /* 0x000fe200078e00ff */
[----:B------:R-:W-:Y:S01]  /*4c20*/  UMOV UR7, 0x3fe921fb ;  /* 0x3fe921fb00077882 */ /* 0x000fe20000000000 */
[----:B------:R-:W-:-:S08]  /*4c30*/  DFMA R4, |R2|, -R4, 0.5 ;  /* 0x3fe000000204742b */ /* 0x000fd00000000a04 */
[C---:B------:R-:W-:Y:S01]  /*4c40*/  DFMA R6, R4.reuse, UR4, -R6 ;  /* 0x0000000404067c2b */ /* 0x040fe20008000806 */
[----:B------:R-:W-:Y:S01]  /*4c50*/  UMOV UR4, 0xcc2f79ae ;  /* 0xcc2f79ae00047882 */ /* 0x000fe20000000000 */
[----:B------:R-:W-:Y:S01]  /*4c60*/  UMOV UR5, 0x3fb11e52 ;  /* 0x3fb11e5200057882 */ /* 0x000fe20000000000 */
[----:B------:R-:W-:Y:S01]  /*4c70*/  ISETP.GE.AND P1, PT, R5, RZ, PT ;  /* 0x000000ff0500720c */ /* 0x000fe20003f26270 */
[----:B------:R-:W-:-:S04]  /*4c80*/  DSETP.NE.AND P0, PT, R4, RZ, PT ;  /* 0x000000ff0400722a */ /* 0x000fc80003f05000 */
[----:B------:R-:W-:Y:S01]  /*4c90*/  DFMA R6, R4, R6, UR4 ;  /* 0x0000000404067e2b */ /* 0x000fe20008000006 */
[----:B------:R-:W-:Y:S01]  /*4ca0*/  UMOV UR4, 0x3526861b ;  /* 0x3526861b00047882 */ /* 0x000fe20000000000 */
[----:B------:R-:W-:-:S06]  /*4cb0*/  UMOV UR5, 0x3f924eaf ;  /* 0x3f924eaf00057882 */ /* 0x000fcc0000000000 */
[----:B------:R-:W-:Y:S01]  /*4cc0*/  DFMA R8, R4, R6, -UR4 ;  /* 0x8000000404087e2b */ /* 0x000fe20008000006 */
[----:B------:R-:W-:Y:S01]  /*4cd0*/  UMOV UR4, 0xa31e6cb7 ;  /* 0xa31e6cb700047882 */ /* 0x000fe20000000000 */
[----:B------:R-:W0:Y:S01]  /*4ce0*/  MUFU.RSQ64H R7, R5 ;  /* 0x0000000500077308 */ /* 0x000e220000001c00 */
[----:B------:R-:W-:Y:S01]  /*4cf0*/  UMOV UR5, 0x3f91df02 ;  /* 0x3f91df0200057882 */ /* 0x000fe20000000000 */
[----:B------:R-:W-:-:S04]  /*4d00*/  IMAD.MOV.U32 R6, RZ, RZ, RZ ;  /* 0x000000ffff067224 */ /* 0x000fc800078e00ff */
[----:B------:R-:W-:Y:S01]  /*4d10*/  DFMA R8, R4, R8, UR4 ;  /* 0x0000000404087e2b */ /* 0x000fe20008000008 */
[----:B------:R-:W-:Y:S01]  /*4d20*/  UMOV UR4, 0xb0eec6cc ;  /* 0xb0eec6cc00047882 */ /* 0x000fe20000000000 */
[----:B------:R-:W-:-:S06]  /*4d30*/  UMOV UR5, 0x3f847d18 ;  /* 0x3f847d1800057882 */ /* 0x000fcc0000000000 */
[C---:B------:R-:W-:Y:S01]  /*4d40*/  DFMA R8, R4.reuse, R8, UR4 ;  /* 0x0000000404087e2b */ /* 0x040fe20008000008 */
[----:B------:R-:W-:Y:S01]  /*4d50*/  UMOV UR4, 0x61ba53b0 ;  /* 0x61ba53b000047882 */ /* 0x000fe20000000000 */
[----:B------:R-:W-:Y:S01]  /*4d60*/  UMOV UR5, 0x3f8d0af9 ;  /* 0x3f8d0af900057882 */ /* 0x000fe20000000000 */
[----:B0-----:R-:W-:-:S05]  /*4d70*/  DMUL R10, R4, R6 ;  /* 0x00000006040a7228 */ /* 0x001fca0000000000 */
[----:B------:R-:W-:Y:S01]  /*4d80*/  DFMA R14, R4, R8, UR4 ;  /* 0x00000004040e7e2b */ /* 0x000fe20008000008 */
[----:B------:R-:W-:Y:S01]  /*4d90*/  UMOV UR4, 0x34cf1c48 ;  /* 0x34cf1c4800047882 */ /* 0x000fe20000000000 */
[----:B------:R-:W-:Y:S01]  /*4da0*/  VIADD R9, R7, 0xfff00000 ;  /* 0xfff0000007097836 */ /* 0x000fe20000000000 */
[----:B------:R-:W-:Y:S01]  /*4db0*/  DFMA R12, R10, -R10, R4 ;  /* 0x8000000a0a0c722b */ /* 0x000fe20000000004 */
[----:B------:R-:W-:Y:S01]  /*4dc0*/  UMOV UR5, 0x3f91bf77 ;  /* 0x3f91bf7700057882 */ /* 0x000fe20000000000 */
[----:B------:R-:W-:-:S03]  /*4dd0*/  IMAD.MOV.U32 R8, RZ, RZ, RZ ;  /* 0x000000ffff087224 */ /* 0x000fc600078e00ff */
[----:B------:R-:W-:Y:S01]  /*4de0*/  DFMA R14, R4, R14, UR4 ;  /* 0x00000004040e7e2b */ /* 0x000fe2000800000e */
[----:B------:R-:W-:Y:S01]  /*4df0*/  UMOV UR4, 0x83144ef7 ;  /* 0x83144ef700047882 */ /* 0x000fe20000000000 */
[----:B------:R-:W-:Y:S01]  /*4e00*/  UMOV UR5, 0x3f96e914 ;  /* 0x3f96e91400057882 */ /* 0x000fe20000000000 */
[----:B------:R-:W-:-:S05]  /*4e10*/  DFMA R12, R8, R12, R10 ;  /* 0x0000000c080c722b */ /* 0x000fca000000000a */
[----:B------:R-:W-:Y:S01]  /*4e20*/  DFMA R14, R4, R14, UR4 ;  /* 0x00000004040e7e2b */ /* 0x000fe2000800000e */
[----:B------:R-:W-:Y:S01]  /*4e30*/  UMOV UR4, 0xa4f9f81 ;  /* 0x0a4f9f8100047882 */ /* 0x000fe20000000000 */
[----:B------:R-:W-:Y:S01]  /*4e40*/  UMOV UR5, 0x3f9f1c6e ;  /* 0x3f9f1c6e00057882 */ /* 0x000fe20000000000 */
[-C--:B------:R-:W-:Y:S02]  /*4e50*/  DFMA R6, R6, -R12.reuse, 1 ;  /* 0x3ff000000606742b */ /* 0x080fe4000000080c */
[----:B------:R-:W-:-:S03]  /*4e60*/  DFMA R10, R12, -R12, R4 ;  /* 0x8000000c0c0a722b */ /* 0x000fc60000000004 */
[----:B------:R-:W-:Y:S01]  /*4e70*/  DFMA R14, R4, R14, UR4 ;  /* 0x00000004040e7e2b */ /* 0x000fe2000800000e */
[----:B------:R-:W-:Y:S01]  /*4e80*/  UMOV UR4, 0xc27fa92b ;  /* 0xc27fa92b00047882 */ /* 0x000fe20000000000 */
[----:B------:R-:W-:Y:S01]  /*4e90*/  UMOV UR5, 0x3fa6db6d ;  /* 0x3fa6db6d00057882 */ /* 0x000fe20000000000 */
[----:B------:R-:W-:-:S05]  /*4ea0*/  DFMA R6, R8, R6, R8 ;  /* 0x000000060806722b */ /* 0x000fca0000000008 */
[----:B------:R-:W-:Y:S01]  /*4eb0*/  DFMA R14, R4, R14, UR4 ;  /* 0x00000004040e7e2b */ /* 0x000fe2000800000e */
[----:B------:R-:W-:Y:S01]  /*4ec0*/  UMOV UR4, 0x3320f91b ;  /* 0x3320f91b00047882 */ /* 0x000fe20000000000 */
[----:B------:R-:W-:Y:S01]  /*4ed0*/  UMOV UR5, 0x3fb33333 ;  /* 0x3fb3333300057882 */ /* 0x000fe20000000000 */
[----:B------:R-:W-:-:S05]  /*4ee0*/  DFMA R6, R6, R10, R12 ;  /* 0x0000000a0606722b */ /* 0x000fca000000000c */
[----:B------:R-:W-:Y:S01]  /*4ef0*/  DFMA R14, R4, R14, UR4 ;  /* 0x00000004040e7e2b */ /* 0x000fe2000800000e */
[----:B------:R-:W-:Y:S01]  /*4f00*/  UMOV UR4, 0x55555f4d ;  /* 0x55555f4d00047882 */ /* 0x000fe20000000000 */
[----:B------:R-:W-:-:S03]  /*4f10*/  UMOV UR5, 0x3fc55555 ;  /* 0x3fc5555500057882 */ /* 0x000fc60000000000 */
[----:B------:R-:W-:Y:S02]  /*4f20*/  FSEL R9, R6, RZ, P1 ;  /* 0x000000ff06097208 */ /* 0x000fe40000800000 */
[----:B------:R-:W-:Y:S01]  /*4f30*/  FSEL R7, R7, -QNAN , P1 ;  /* 0xfff8000007077808 */ /* 0x000fe20000800000 */
[----:B------:R-:W-:Y:S01]  /*4f40*/  DFMA R14, R4, R14, UR4 ;  /* 0x00000004040e7e2b */ /* 0x000fe2000800000e */
[----:B------:R-:W-:Y:S01]  /*4f50*/  FSEL R6, R9, R4, P0 ;  /* 0x0000000409067208 */ /* 0x000fe20000000000 */
[----:B------:R-:W-:Y:S01]  /*4f60*/  UMOV UR4, 0x33145c07 ;  /* 0x33145c0700047882 */ /* 0x000fe20000000000 */
[----:B------:R-:W-:Y:S01]  /*4f70*/  FSEL R7, R7, R5, P0 ;  /* 0x0000000507077208 */ /* 0x000fe20000000000 */
[----:B------:R-:W-:-:S04]  /*4f80*/  UMOV UR5, 0x3c91a626 ;  /* 0x3c91a62600057882 */ /* 0x000fc80000000000 */
[----:B------:R-:W-:Y:S02]  /*4f90*/  DMUL R14, R4, R14 ;  /* 0x0000000e040e7228 */ /* 0x000fe40000000000 */
[----:B------:R-:W-:-:S08]  /*4fa0*/  DMUL R6, R6, -2 ;  /* 0xc000000006067828 */ /* 0x000fd00000000000 */
[----:B------:R-:W-:Y:S02]  /*4fb0*/  DADD R4, R6, UR6 ;  /* 0x0000000606047e29 */ /* 0x000fe40008000000 */
[----:B------:R-:W-:-:S08]  /*4fc0*/  DFMA R14, R14, R6, UR4 ;  /* 0x000000040e0e7e2b */ /* 0x000fd00008000006 */
[----:B------:R-:W-:-:S08]  /*4fd0*/  DADD R4, R14, R4 ;  /* 0x000000000e047229 */ /* 0x000fd00000000004 */
[----:B------:R-:W-:-:S10]  /*4fe0*/  DADD R4, R4, UR6 ;  /* 0x0000000604047e29 */ /* 0x000fd40008000000 */
[----:B------:R-:W-:-:S07]  /*4ff0*/  LOP3.LUT R5, R5, 0x80000000, R3, 0xb8, !PT ;  /* 0x8000000005057812 */ /* 0x000fce00078eb803 */
.L_x_80:
[----:B------:R-:W-:Y:S05]  /*5000*/  BSYNC.RECONVERGENT B0 ;  /* 0x0000000000007941 */ /* 0x000fea0003800200 */
.L_x_78:
[----:B------:R-:W0:Y:S02]  /*5010*/  LDC.64 R8, c[0x0][0x3c8] ;  /* 0x0000f200ff087b82 */ /* 0x000e240000000a00 */
[----:B0-----:R-:W-:-:S05]  /*5020*/  IMAD.WIDE R8, R0, 0x8, R8 ;  /* 0x0000000800087825 */ /* 0x001fca00078e0208 */
[----:B------:R0:W-:Y:S04]  /*5030*/  STG.E.64 desc[UR36][R8.64], R4 ;  /* 0x0000000408007986 */ /* 0x0001e8000c101b24 */
[----:B------:R-:W2:Y:S01]  /*5040*/  LDG.E.64 R6, desc[UR36][R22.64] ;  /* 0x0000002416067981 */ /* 0x000ea2000c1e1b00 */
[----:B------:R-:W-:Y:S01]  /*5050*/  BSSY.RECONVERGENT B3, `(.L_x_81) ;  /* 0x000001d000037945 */ /* 0x000fe20003800200 */
[----:B--2---:R-:W-:-:S14]  /*5060*/  DSETP.NEU.AND P0, PT, |R6|, +INF , PT ;  /* 0x7ff000000600742a */ /* 0x004fdc0003f0d200 */
[----:B------:R-:W-:Y:S01]  /*5070*/  @!P0 DMUL R2, RZ, R6 ;  /* 0x00000006ff028228 */ /* 0x000fe20000000000 */
[----:B------:R-:W-:Y:S01]  /*5080*/  @!P0 MOV R18, 0x1 ;  /* 0x0000000100128802 */ /* 0x000fe20000000f00 */
[----:B0-----:R-:W-:Y:S09]  /*5090*/  @!P0 BRA `(.L_x_82) ;  /* 0x0000000000608947 */ /* 0x001ff20003800000 */
        /* <DEDUP_REMOVED lines=22> */
.L_x_84:
[----:B------:R-:W-:Y:S05]  /*5200*/  BSYNC.RECONVERGENT B4 ;  /* 0x0000000000047941 */ /* 0x000fea0003800200 */
.L_x_83:
[----:B------:R-:W-:-:S07]  /*5210*/  VIADD R18, R4, 0x1 ;  /* 0x0000000104127836 */ /* 0x000fce0000000000 */
.L_x_82:
[----:B------:R-:W-:Y:S05]  /*5220*/  BSYNC.RECONVERGENT B3 ;  /* 0x0000000000037941 */ /* 0x000fea0003800200 */
.L_x_81:
[----:B------:R-:W0:Y:S01]  /*5230*/  LDCU.64 UR4, c[0x4][0x18] ;  /* 0x01000300ff0477ac */ /* 0x000e220008000a00 */
[----:B------:R-:W-:-:S05]  /*5240*/  IMAD.SHL.U32 R4, R18, 0x40, RZ ;  /* 0x0000004012047824 */ /* 0x000fca00078e00ff */
[----:B------:R-:W-:-:S04]  /*5250*/  LOP3.LUT R4, R4, 0x40, RZ, 0xc0, !PT ;  /* 0x0000004004047812 */ /* 0x000fc800078ec0ff */
[----:B0-----:R-:W-:Y:S02]  /*5260*/  IADD3 R20, P0, PT, R4, UR4, RZ ;  /* 0x0000000404147c10 */ /* 0x001fe4000ff1e0ff */
[----:B------:R-:W0:Y:S03]  /*5270*/  LDC.64 R4, c[0x0][0x3f0] ;  /* 0x0000fc00ff047b82 */ /* 0x000e260000000a00 */
[----:B------:R-:W-:-:S05]  /*5280*/  IMAD.X R21, RZ, RZ, UR5, P0 ;  /* 0x00000005ff157e24 */ /* 0x000fca00080e06ff */
[----:B------:R-:W2:Y:S04]  /*5290*/  LDG.E.128.CONSTANT R12, desc[UR36][R20.64] ;  /* 0x00000024140c7981 */ /* 0x000ea8000c1e9d00 */
[----:B------:R-:W3:Y:S04]  /*52a0*/  LDG.E.128.CONSTANT R8, desc[UR36][R20.64+0x10] ;  /* 0x0000102414087981 */ /* 0x000ee8000c1e9d00 */
[----:B------:R-:W4:Y:S01]  /*52b0*/  LDG.E.128.CONSTANT R24, desc[UR36][R20.64+0x20] ;  /* 0x0000202414187981 */ /* 0x000f22000c1e9d00 */
[----:B0-----:R-:W-:-:S06]  /*52c0*/  IMAD.WIDE R4, R0, 0x8, R4 ;  /* 0x0000000800047825 */ /* 0x001fcc00078e0204 */
[----:B------:R-:W5:Y:S01]  /*52d0*/  LDG.E.64 R4, desc[UR36][R4.64] ;  /* 0x0000002404047981 */ /* 0x000f62000c1e1b00 */
[----:B------:R-:W-:Y:S01]  /*52e0*/  LOP3.LUT R28, R18, 0x1, RZ, 0xc0, !PT ;  /* 0x00000001121c7812 */ /* 0x000fe200078ec0ff */
[----:B------:R-:W-:Y:S01]  /*52f0*/  IMAD.MOV.U32 R32, RZ, RZ, 0x20fd8164 ;  /* 0x20fd8164ff207424 */ /* 0x000fe200078e00ff */
[----:B------:R-:W-:Y:S01]  /*5300*/  BSSY.RECONVERGENT B3, `(.L_x_85) ;  /* 0x000002e000037945 */ /* 0x000fe20003800200 */
[----:B------:R-:W-:Y:S01]  /*5310*/  IMAD.MOV.U32 R33, RZ, RZ, 0x3da8ff83 ;  /* 0x3da8ff83ff217424 */ /* 0x000fe200078e00ff */
[----:B------:R-:W-:Y:S01]  /*5320*/  ISETP.NE.U32.AND P0, PT, R28, 0x1, PT ;  /* 0x000000011c00780c */ /* 0x000fe20003f05070 */
[----:B------:R-:W-:-:S03]  /*5330*/  DMUL R28, R2, R2 ;  /* 0x00000002021c7228 */ /* 0x000fc60000000000 */
[----:B------:R-:W-:Y:S02]  /*5340*/  FSEL R32, R32, -8.06006814911005101289e+34, !P0 ;  /* 0xf9785eba20207808 */ /* 0x000fe40004000000 */
[----:B------:R-:W-:-:S06]  /*5350*/  FSEL R33, -R33, 0.11223486810922622681, !P0 ;  /* 0x3de5db6521217808 */ /* 0x000fcc0004000100 */
[----:B--2---:R-:W-:-:S08]  /*5360*/  DFMA R12, R28, R32, R12 ;  /* 0x000000201c0c722b */ /* 0x004fd0000000000c */
[----:B------:R-:W-:-:S08]  /*5370*/  DFMA R12, R28, R12, R14 ;  /* 0x0000000c1c0c722b */ /* 0x000fd0000000000e */
[----:B---3--:R-:W-:Y:S02]  /*5380*/  DFMA R8, R28, R12, R8 ;  /* 0x0000000c1c08722b */ /* 0x008fe40000000008 */
[----:B-----5:R-:W-:-:S06]  /*5390*/  DSETP.NEU.AND P1, PT, |R4|, +INF , PT ;  /* 0x7ff000000400742a */ /* 0x020fcc0003f2d200 */
[----:B------:R-:W-:-:S08]  /*53a0*/  DFMA R8, R28, R8, R10 ;  /* 0x000000081c08722b */ /* 0x000fd0000000000a */
[----:B----4-:R-:W-:-:S08]  /*53b0*/  DFMA R8, R28, R8, R24 ;  /* 0x000000081c08722b */ /* 0x010fd00000000018 */
[----:B------:R-:W-:-:S08]  /*53c0*/  DFMA R8, R28, R8, R26 ;  /* 0x000000081c08722b */ /* 0x000fd0000000001a */
[----:B------:R-:W-:Y:S02]  /*53d0*/  DFMA R2, R8, R2, R2 ;  /* 0x000000020802722b */ /* 0x000fe40000000002 */
[----:B------:R-:W-:-:S10]  /*53e0*/  DFMA R8, R28, R8, 1 ;  /* 0x3ff000001c08742b */ /* 0x000fd40000000008 */
[----:B------:R-:W-:Y:S02]  /*53f0*/  FSEL R10, R8, R2, !P0 ;  /* 0x00000002080a7208 */ /* 0x000fe40004000000 */
[----:B------:R-:W-:Y:S01]  /*5400*/  FSEL R11, R9, R3, !P0 ;  /* 0x00000003090b7208 */ /* 0x000fe20004000000 */
[----:B------:R-:W-:Y:S01]  /*5410*/  @!P1 DMUL R2, RZ, R4 ;  /* 0x00000004ff029228 */ /* 0x000fe20000000000 */
[----:B------:R-:W-:Y:S02]  /*5420*/  LOP3.LUT P0, RZ, R18, 0x2, RZ, 0xc0, !PT ;  /* 0x0000000212ff7812 */ /* 0x000fe4000780c0ff */
[----:B------:R-:W-:Y:S02]  /*5430*/  @!P1 MOV R18, 0x1 ;  /* 0x0000000100129802 */ /* 0x000fe40000000f00 */
[----:B------:R-:W-:-:S10]  /*5440*/  DADD R8, RZ, -R10 ;  /* 0x00000000ff087229 */ /* 0x000fd4000000080a */
[----:B------:R-:W-:Y:S02]  /*5450*/  FSEL R28, R10, R8, !P0 ;  /* 0x000000080a1c7208 */ /* 0x000fe40004000000 */
[----:B------:R-:W-:Y:S01]  /*5460*/  FSEL R29, R11, R9, !P0 ;  /* 0x000000090b1d7208 */ /* 0x000fe20004000000 */
[----:B------:R-:W-:Y:S06]  /*5470*/  @!P1 BRA `(.L_x_86) ;  /* 0x0000000000589947 */ /* 0x000fec0003800000 */
        /* <DEDUP_REMOVED lines=19> */
[----:B------:R-:W-:Y:S05]  /*55b0*/  CALL.REL.NOINC `($_Z16compute_pointing12KernelParams12KernelLocalsPd$__internal_trig_reduction_slowpathd) ;  /* 0x0000005400bc7944 */ /* 0x000fea0003c00000 */
.L_x_88:
[----:B------:R-:W-:Y:S05]  /*55c0*/  BSYNC.RECONVERGENT B4 ;  /* 0x0000000000047941 */ /* 0x000fea0003800200 */
.L_x_87:
[----:B------:R-:W-:-:S07]  /*55d0*/  VIADD R18, R8, 0x1 ;  /* 0x0000000108127836 */ /* 0x000fce0000000000 */
.L_x_86:
[----:B------:R-:W-:Y:S05]  /*55e0*/  BSYNC.RECONVERGENT B3 ;  /* 0x0000000000037941 */ /* 0x000fea0003800200 */
.L_x_85:
[----:B------:R-:W0:Y:S01]  /*55f0*/  LDCU.64 UR4, c[0x4][0x18] ;  /* 0x01000300ff0477ac */ /* 0x000e220008000a00 */
[----:B------:R-:W-:Y:S01]  /*5600*/  IMAD.SHL.U32 R4, R18, 0x40, RZ ;  /* 0x0000004012047824 */ /* 0x000fe200078e00ff */
[----:B------:R-:W2:Y:S04]  /*5610*/  LDG.E.64 R30, desc[UR36][R30.64] ;  /* 0x000000241e1e7981 */ /* 0x000ea8000c1e1b00 */
[----:B------:R-:W-:-:S04]  /*5620*/  LOP3.LUT R4, R4, 0x40, RZ, 0xc0, !PT ;  /* 0x0000004004047812 */ /* 0x000fc800078ec0ff */
[----:B0-----:R-:W-:Y:S02]  /*5630*/  IADD3 R20, P0, PT, R4, UR4, RZ ;  /* 0x0000000404147c10 */ /* 0x001fe4000ff1e0ff */
[----:B------:R-:W0:Y:S03]  /*5640*/  LDC.64 R4, c[0x0][0x3a8] ;  /* 0x0000ea00ff047b82 */ /* 0x000e260000000a00 */
[----:B------:R-:W-:-:S05]  /*5650*/  IMAD.X R21, RZ, RZ, UR5, P0 ;  /* 0x00000005ff157e24 */ /* 0x000fca00080e06ff */
[----:B------:R-:W3:Y:S04]  /*5660*/  LDG.E.128.CONSTANT R24, desc[UR36][R20.64] ;  /* 0x0000002414187981 */ /* 0x000ee8000c1e9d00 */
[----:B------:R-:W4:Y:S04]  /*5670*/  LDG.E.128.CONSTANT R12, desc[UR36][R20.64+0x10] ;  /* 0x00001024140c7981 */ /* 0x000f28000c1e9d00 */
[----:B------:R1:W5:Y:S01]  /*5680*/  LDG.E.128.CONSTANT R8, desc[UR36][R20.64+0x20] ;  /* 0x0000202414087981 */ /* 0x000362000c1e9d00 */
[----:B0-----:R-:W-:-:S06]  /*5690*/  IMAD.WIDE R4, R0, 0x8, R4 ;  /* 0x0000000800047825 */ /* 0x001fcc00078e0204 */
[----:B------:R-:W2:Y:S01]  /*56a0*/  LDG.E.64 R4, desc[UR36][R4.64] ;  /* 0x0000002404047981 */ /* 0x000ea2000c1e1b00 */
[----:B------:R-:W-:Y:S01]  /*56b0*/  LOP3.LUT R32, R18, 0x1, RZ, 0xc0, !PT ;  /* 0x0000000112207812 */ /* 0x000fe200078ec0ff */
[----:B------:R-:W-:-:S03]  /*56c0*/  IMAD.MOV.U32 R33, RZ, RZ, 0x3da8ff83 ;  /* 0x3da8ff83ff217424 */ /* 0x000fc600078e00ff */
[----:B------:R-:W-:Y:S01]  /*56d0*/  ISETP.NE.U32.AND P0, PT, R32, 0x1, PT ;  /* 0x000000012000780c */ /* 0x000fe20003f05070 */
[----:B------:R-:W-:Y:S01]  /*56e0*/  IMAD.MOV.U32 R32, RZ, RZ, 0x20fd8164 ;  /* 0x20fd8164ff207424 */ /* 0x000fe200078e00ff */
[----:B-1----:R-:W-:Y:S02]  /*56f0*/  DMUL R20, R2, R2 ;  /* 0x0000000202147228 */ /* 0x002fe40000000000 */
[----:B------:R-:W-:Y:S02]  /*5700*/  FSEL R33, -R33, 0.11223486810922622681, !P0 ;  /* 0x3de5db6521217808 */ /* 0x000fe40004000100 */
[----:B------:R-:W-:Y:S01]  /*5710*/  FSEL R32, R32, -8.06006814911005101289e+34, !P0 ;  /* 0xf9785eba20207808 */ /* 0x000fe20004000000 */
[----:B------:R-:W-:Y:S01]  /*5720*/  DSETP.NEU.AND P1, PT, |R6|, +INF , PT ;  /* 0x7ff000000600742a */ /* 0x000fe20003f2d200 */
[----:B------:R-:W-:Y:S04]  /*5730*/  BSSY.RECONVERGENT B3, `(.L_x_89) ;  /* 0x000002c000037945 */ /* 0x000fe80003800200 */
[----:B---3--:R-:W-:-:S08]  /*5740*/  DFMA R24, R20, R32, R24 ;  /* 0x000000201418722b */ /* 0x008fd00000000018 */
[----:B------:R-:W-:-:S08]  /*5750*/  DFMA R24, R20, R24, R26 ;  /* 0x000000181418722b */ /* 0x000fd0000000001a */
[----:B----4-:R-:W-:-:S08]  /*5760*/  DFMA R12, R20, R24, R12 ;  /* 0x00000018140c722b */ /* 0x010fd0000000000c */
[----:B------:R-:W-:-:S08]  /*5770*/  DFMA R12, R20, R12, R14 ;  /* 0x0000000c140c722b */ /* 0x000fd0000000000e */
[----:B-----5:R-:W-:-:S08]  /*5780*/  DFMA R8, R20, R12, R8 ;  /* 0x0000000c1408722b */ /* 0x020fd00000000008 */
[----:B------:R-:W-:-:S08]  /*5790*/  DFMA R8, R20, R8, R10 ;  /* 0x000000081408722b */ /* 0x000fd0000000000a */
[----:B------:R-:W-:Y:S02]  /*57a0*/  DFMA R2, R8, R2, R2 ;  /* 0x000000020802722b */ /* 0x000fe40000000002 */
[----:B------:R-:W-:-:S10]  /*57b0*/  DFMA R8, R20, R8, 1 ;  /* 0x3ff000001408742b */ /* 0x000fd40000000008 */
[----:B------:R-:W-:Y:S02]  /*57c0*/  FSEL R8, R8, R2, !P0 ;  /* 0x0000000208087208 */ /* 0x000fe40004000000 */
[----:B------:R-:W-:-:S06]  /*57d0*/  FSEL R9, R9, R3, !P0 ;  /* 0x0000000309097208 */ /* 0x000fcc0004000000 */
[----:B------:R-:W-:Y:S01]  /*57e0*/  DADD R2, RZ, -R8 ;  /* 0x00000000ff027229 */ /* 0x000fe20000000808 */
[----:B------:R-:W-:Y:S01]  /*57f0*/  LOP3.LUT P0, RZ, R18, 0x2, RZ, 0xc0, !PT ;  /* 0x0000000212ff7812 */ /* 0x000fe2000780c0ff */
[----:B--2---:R-:W-:-:S08]  /*5800*/  DMUL R30, R4, R30 ;  /* 0x0000001e041e7228 */ /* 0x004fd00000000000 */
[----:B------:R-:W-:Y:S02]  /*5810*/  FSEL R8, R8, R2, !P0 ;  /* 0x0000000208087208 */ /* 0x000fe40004000000 */
[----:B------:R-:W-:Y:S01]  /*5820*/  FSEL R9, R9, R3, !P0 ;  /* 0x0000000309097208 */ /* 0x000fe20004000000 */
[----:B------:R-:W-:Y:S01]  /*5830*/  @!P1 DMUL R2, RZ, R6 ;  /* 0x00000006ff029228 */ /* 0x000fe20000000000 */
[----:B------:R-:W-:-:S04]  /*5840*/  @!P1 IMAD.MOV.U32 R18, RZ, RZ, 0x1 ;  /* 0x00000001ff129424 */ /* 0x000fc800078e00ff */
[----:B------:R-:W-:Y:S01]  /*5850*/  DMUL R28, R28, R8 ;  /* 0x000000081c1c7228 */ /* 0x000fe20000000000 */
[----:B------:R-:W-:Y:S10]  /*5860*/  @!P1 BRA `(.L_x_90) ;  /* 0x0000000000609947 */ /* 0x000ff40003800000 */
        /* <DEDUP_REMOVED lines=18> */
[----:B------:R-:W-:Y:S02]  /*5990*/  MOV R5, R7 ;  /* 0x0000000700057202 */ /* 0x000fe40000000f00 */
[----:B------:R-:W-:-:S07]  /*59a0*/  MOV R4, 0x59c0 ;  /* 0x000059c000047802 */ /* 0x000fce0000000f00 */
[----:B------:R-:W-:Y:S05]  /*59b0*/  CALL.REL.NOINC `($_Z16compute_pointing12KernelParams12KernelLocalsPd$__internal_trig_reduction_slowpathd) ;  /* 0x0000005000bc7944 */ /* 0x000fea0003c00000 */
[----:B------:R-:W-:-:S07]  /*59c0*/  IMAD.MOV.U32 R4, RZ, RZ, R8 ;  /* 0x000000ffff047224 */ /* 0x000fce00078e0008 */
.L_x_92:
[----:B------:R-:W-:Y:S05]  /*59d0*/  BSYNC.RECONVERGENT B4 ;  /* 0x0000000000047941 */ /* 0x000fea0003800200 */
.L_x_91:
[----:B------:R-:W-:-:S07]  /*59e0*/  VIADD R18, R4, 0x1 ;  /* 0x0000000104127836 */ /* 0x000fce0000000000 */
.L_x_90:
[----:B------:R-:W-:Y:S05]  /*59f0*/  BSYNC.RECONVERGENT B3 ;  /* 0x0000000000037941 */ /* 0x000fea0003800200 */
.L_x_89:
        /* <DEDUP_REMOVED lines=30> */
[----:B------:R-:W-:Y:S02]  /*5be0*/  FSEL R3, R5, R3, !P0 ;  /* 0x0000000305037208 */ /* 0x000fe40004000000 */
[----:B------:R-:W-:-:S04]  /*5bf0*/  MOV R5, 0x3fd80000 ;  /* 0x3fd8000000057802 */ /* 0x000fc80000000f00 */
        /* <DEDUP_REMOVED lines=16> */
[----:B------:R-:W-:Y:S01]  /*5d00*/  MOV R10, 0x5d50 ;  /* 0x00005d50000a7802 */ /* 0x000fe20000000f00 */
[----:B------:R-:W-:Y:S02]  /*5d10*/  IMAD.MOV.U32 R3, RZ, RZ, R11 ;  /* 0x000000ffff037224 */ /* 0x000fe400078e000b */
[----:B------:R-:W-:Y:S02]  /*5d20*/  IMAD.MOV.U32 R11, RZ, RZ, R25 ;  /* 0x000000ffff0b7224 */ /* 0x000fe400078e0019 */
[----:B------:R-:W-:-:S07]  /*5d30*/  IMAD.MOV.U32 R9, RZ, RZ, R7 ;  /* 0x000000ffff097224 */ /* 0x000fce00078e0007 */
[----:B------:R-:W-:Y:S05]  /*5d40*/  CALL.REL.NOINC `($__internal_1_$__cuda_sm20_dsqrt_rn_f64_mediumpath_v1) ;  /* 0x0000004c002c7944 */ /* 0x000fea0003c00000 */
.L_x_94:
[----:B------:R-:W-:Y:S05]  /*5d50*/  BSYNC.RECONVERGENT B0 ;  /* 0x0000000000007941 */ /* 0x000fea0003800200 */
.L_x_93:
[----:B------:R-:W-:Y:S01]  /*5d60*/  DFMA R28, -R30, R2, R28 ;  /* 0x000000021e1c722b */ /* 0x000fe2000000011c */
[----:B------:R-:W-:Y:S07]  /*5d70*/  BSSY.RECONVERGENT B0, `(.L_x_95) ;  /* 0x0000081000007945 */ /* 0x000fee0003800200 */
[----:B------:R-:W-:-:S10]  /*5d80*/  DADD R2, -RZ, |R28| ;  /* 0x00000000ff027229 */ /* 0x000fd4000000051c */
[----:B------:R-:W-:-:S13]  /*5d90*/  ISETP.GT.AND P0, PT, R3, 0x3fe26665, PT ;  /* 0x3fe266650300780c */ /* 0x000fda0003f04270 */
[----:B------:R-:W-:Y:S05]  /*5da0*/  @P0 BRA `(.L_x_96) ;  /* 0x0000000000d40947 */ /* 0x000fea0003800000 */
[----:B------:R-:W-:Y:S01]  /*5db0*/  DMUL R2, R28, R28 ;  /* 0x0000001c1c027228 */ /* 0x000fe20000000000 */
[----:B------:R-:W-:Y:S01]  /*5dc0*/  IMAD.MOV.U32 R4, RZ, RZ, 0x180754af ;  /* 0x180754afff047424 */ /* 0x000fe200078e00ff */
[----:B------:R-:W-:Y:S01]  /*5dd0*/  UMOV UR4, 0xdc1895e9 ;  /* 0xdc1895e900047882 */ /* 0x000fe20000000000 */
[----:B------:R-:W-:Y:S01]  /*5de0*/  IMAD.MOV.U32 R5, RZ, RZ, 0x3fb3823b ;  /* 0x3fb3823bff057424 */ /* 0x000fe200078e00ff */
[----:B------:R-:W-:Y:S01]  /*5df0*/  UMOV UR5, 0x3fb0066b ;  /* 0x3fb0066b00057882 */ /* 0x000fe20000000000 */
[----:B------:R-:W-:-:S04]  /*5e00*/  ISETP.GT.AND P0, PT, R29, -0x1, PT ;  /* 0xffffffff1d00780c */ /* 0x000fc80003f04270 */
        /* <DEDUP_REMOVED lines=36> */
[----:B------:R-:W-:Y:S01]  /*6050*/  DMUL R4, R2, R4 ;  /* 0x0000000402047228 */ /* 0x000fe20000000000 */
[----:B------:R-:W-:Y:S01]  /*6060*/  @!P0 MOV R2, 0x33145c07 ;  /* 0x33145c0700028802 */ /* 0x000fe20000000f00 */
[----:B------:R-:W-:-:S06]  /*6070*/  @!P0 IMAD.MOV.U32 R3, RZ, RZ, 0x3c91a626 ;  /* 0x3c91a626ff038424 */ /* 0x000fcc00078e00ff */
[----:B------:R-:W-:Y:S01]  /*6080*/  DFMA R28, |R28|, R4, |R28| ;  /* 0x000000041c1c722b */ /* 0x000fe2000000061c */
[----:B------:R-:W-:Y:S02]  /*6090*/  @P0 IMAD.MOV.U32 R4, RZ, RZ, 0x33145c07 ;  /* 0x33145c07ff040424 */ /* 0x000fe400078e00ff */
[----:B------:R-:W-:-:S05]  /*60a0*/  @P0 IMAD.MOV.U32 R5, RZ, RZ, 0x3c91a626 ;  /* 0x3c91a626ff050424 */ /* 0x000fca00078e00ff */
[C---:B------:R-:W-:Y:S02]  /*60b0*/  @!P0 DADD R2, R28.reuse, R2 ;  /* 0x000000001c028229 */ /* 0x040fe40000000002 */
[----:B------:R-:W-:-:S06]  /*60c0*/  @P0 DADD R4, R28, -R4 ;  /* 0x000000001c040229 */ /* 0x000fcc0000000804 */
[----:B------:R-:W-:Y:S02]  /*60d0*/  @!P0 DADD R2, R2, UR4 ;  /* 0x0000000402028e29 */ /* 0x000fe40008000000 */
[----:B------:R-:W-:Y:S01]  /*60e0*/  @P0 DADD R2, -R4, UR4 ;  /* 0x0000000404020e29 */ /* 0x000fe20008000100 */
[----:B------:R-:W-:Y:S10]  /*60f0*/  BRA `(.L_x_97) ;  /* 0x0000000400207947 */ /* 0x000ff40003800000 */
.L_x_96:
[----:B------:R-:W-:Y:S01]  /*6100*/  DADD R2, -|R28|, 1 ;  /* 0x3ff000001c027429 */ /* 0x000fe20000000300 */
[----:B------:R-:W-:Y:S01]  /*6110*/  IMAD.MOV.U32 R4, RZ, RZ, 0x66faac4b ;  /* 0x66faac4bff047424 */ /* 0x000fe200078e00ff */
[----:B------:R-:W-:Y:S01]  /*6120*/  UMOV UR4, 0x71155f70 ;  /* 0x71155f7000047882 */ /* 0x000fe20000000000 */
[----:B------:R-:W-:Y:S01]  /*6130*/  IMAD.MOV.U32 R5, RZ, RZ, 0x3ebac2fe ;  /* 0x3ebac2feff057424 */ /* 0x000fe200078e00ff */
[----:B------:R-:W-:-:S05]  /*6140*/  UMOV UR5, 0x3ec715b3 ;  /* 0x3ec715b300057882 */ /* 0x000fca0000000000 */
[----:B------:R-:W-:Y:S01]  /*6150*/  DFMA R4, R2, UR4, -R4 ;  /* 0x0000000402047c2b */ /* 0x000fe20008000804 */
[----:B------:R-:W-:Y:S01]  /*6160*/  UMOV UR4, 0x8efcd9b8 ;  /* 0x8efcd9b800047882 */ /* 0x000fe20000000000 */
[----:B------:R-:W-:Y:S01]  /*6170*/  UMOV UR5, 0x3ed9a9b8 ;  /* 0x3ed9a9b800057882 */ /* 0x000fe20000000000 */
[----:B------:R-:W-:-:S05]  /*6180*/  ISETP.GE.AND P0, PT, R3, 0x1, PT ;  /* 0x000000010300780c */ /* 0x000fca0003f06270 */
[----:B------:R-:W-:Y:S01]  /*6190*/  DFMA R4, R2, R4, UR4 ;  /* 0x0000000402047e2b */ /* 0x000fe20008000004 */
[----:B------:R-:W-:Y:S01]  /*61a0*/  UMOV UR4, 0xa8a0c4c3 ;  /* 0xa8a0c4c300047882 */ /* 0x000fe20000000000 */
[----:B------:R-:W-:-:S06]  /*61b0*/  UMOV UR5, 0x3edd0f40 ;  /* 0x3edd0f4000057882 */ /* 0x000fcc0000000000 */
[----:B------:R-:W-:Y:S01]  /*61c0*/  DFMA R6, R2, R4, UR4 ;  /* 0x0000000402067e2b */ /* 0x000fe20008000004 */
[----:B------:R-:W-:Y:S01]  /*61d0*/  UMOV UR4, 0xfa9e0e1f ;  /* 0xfa9e0e1f00047882 */ /* 0x000fe20000000000 */
[----:B------:R-:W-:Y:S01]  /*61e0*/  UMOV UR5, 0x3ef46d4c ;  /* 0x3ef46d4c00057882 */ /* 0x000fe20000000000 */
[----:B------:R-:W-:Y:S02]  /*61f0*/  VIADD R5, R3, 0xfff00000 ;  /* 0xfff0000003057836 */ /* 0x000fe40000000000 */
[----:B------:R-:W-:-:S03]  /*6200*/  IMAD.MOV.U32 R4, RZ, RZ, R2 ;  /* 0x000000ffff047224 */ /* 0x000fc600078e0002 */
[----:B------:R-:W-:Y:S01]  /*6210*/  DFMA R8, R2, R6, UR4 ;  /* 0x0000000402087e2b */ /* 0x000fe20008000006 */
[----:B------:R-:W-:Y:S01]  /*6220*/  UMOV UR4, 0x8d1e2422 ;  /* 0x8d1e242200047882 */ /* 0x000fe20000000000 */
[----:B------:R-:W-:Y:S01]  /*6230*/  UMOV UR5, 0x3f079c16 ;  /* 0x3f079c1600057882 */ /* 0x000fe20000000000 */
[----:B------:R-:W0:Y:S01]  /*6240*/  MUFU.RSQ64H R7, R5 ;  /* 0x0000000500077308 */ /* 0x000e220000001c00 */
[----:B------:R-:W-:-:S04]  /*6250*/  IMAD.MOV.U32 R6, RZ, RZ, RZ ;  /* 0x000000ffff067224 */ /* 0x000fc800078e00ff */
[----:B------:R-:W-:Y:S01]  /*6260*/  DFMA R8, R2, R8, UR4 ;  /* 0x0000000402087e2b */ /* 0x000fe20008000008 */
[----:B------:R-:W-:Y:S01]  /*6270*/  UMOV UR4, 0xc3bca540 ;  /* 0xc3bca54000047882 */ /* 0x000fe20000000000 */
[----:B------:R-:W-:-:S06]  /*6280*/  UMOV UR5, 0x3f1c9a88 ;  /* 0x3f1c9a8800057882 */ /* 0x000fcc0000000000 */
[----:B------:R-:W-:Y:S01]  /*6290*/  DFMA R8, R2, R8, UR4 ;  /* 0x0000000402087e2b */ /* 0x000fe20008000008 */
[----:B------:R-:W-:Y:S01]  /*62a0*/  UMOV UR4, 0x4bd476df ;  /* 0x4bd476df00047882 */ /* 0x000fe20000000000 */
[----:B------:R-:W-:Y:S01]  /*62b0*/  UMOV UR5, 0x3f31c4e6 ;  /* 0x3f31c4e600057882 */ /* 0x000fe20000000000 */
[----:B0-----:R-:W-:-:S05]  /*62c0*/  DMUL R10, R4, R6 ;  /* 0x00000006040a7228 */ /* 0x001fca0000000000 */
[----:B------:R-:W-:Y:S01]  /*62d0*/  DFMA R14, R2, R8, UR4 ;  /* 0x00000004020e7e2b */ /* 0x000fe20008000008 */
[----:B------:R-:W-:Y:S01]  /*62e0*/  UMOV UR4, 0x60009c8f ;  /* 0x60009c8f00047882 */ /* 0x000fe20000000000 */
[----:B------:R-:W-:Y:S01]  /*62f0*/  UMOV UR5, 0x3f46e8ba ;  /* 0x3f46e8ba00057882 */ /* 0x000fe20000000000 */
[----:B------:R-:W-:Y:S01]  /*6300*/  IADD3 R9, PT, PT, R7, -0x100000, RZ ;  /* 0xfff0000007097810 */ /* 0x000fe20007ffe0ff */
[----:B------:R-:W-:Y:S01]  /*6310*/  DFMA R12, R10, -R10, R4 ;  /* 0x8000000a0a0c722b */ /* 0x000fe20000000004 */
[----:B------:R-:W-:-:S03]  /*6320*/  IMAD.MOV.U32 R8, RZ, RZ, RZ ;  /* 0x000000ffff087224 */ /* 0x000fc600078e00ff */
[----:B------:R-:W-:Y:S01]  /*6330*/  DFMA R14, R2, R14, UR4 ;  /* 0x00000004020e7e2b */ /* 0x000fe2000800000e */
[----:B------:R-:W-:Y:S01]  /*6340*/  UMOV UR4, 0xc62b05a2 ;  /* 0xc62b05a200047882 */ /* 0x000fe20000000000 */
[----:B------:R-:W-:Y:S02]  /*6350*/  UMOV UR5, 0x3f5f1c71 ;  /* 0x3f5f1c7100057882 */ /* 0x000fe40000000000 */
[----:B------:R-:W-:-:S04]  /*6360*/  DFMA R12, R8, R12, R10 ;  /* 0x0000000c080c722b */ /* 0x000fc8000000000a */
[----:B------:R-:W-:Y:S01]  /*6370*/  DFMA R14, R2, R14, UR4 ;  /* 0x00000004020e7e2b */ /* 0x000fe2000800000e */
[----:B------:R-:W-:Y:S01]  /*6380*/  UMOV UR4, 0xb6dc9f2c ;  /* 0xb6dc9f2c00047882 */ /* 0x000fe20000000000 */
[----:B------:R-:W-:Y:S02]  /*6390*/  UMOV UR5, 0x3f76db6d ;  /* 0x3f76db6d00057882 */ /* 0x000fe40000000000 */
[-C--:B------:R-:W-:Y:S02]  /*63a0*/  DFMA R6, R6, -R12.reuse, 1 ;  /* 0x3ff000000606742b */ /* 0x080fe4000000080c */
[----:B------:R-:W-:Y:S02]  /*63b0*/  DFMA R4, R12, -R12, R4 ;  /* 0x8000000c0c04722b */ /* 0x000fe40000000004 */
[----:B------:R-:W-:Y:S01]  /*63c0*/  DFMA R14, R2, R14, UR4 ;  /* 0x00000004020e7e2b */ /* 0x000fe2000800000e */
[----:B------:R-:W-:Y:S01]  /*63d0*/  UMOV UR4, 0x3333329c ;  /* 0x3333329c00047882 */ /* 0x000fe20000000000 */
[----:B------:R-:W-:-:S02]  /*63e0*/  UMOV UR5, 0x3f933333 ;  /* 0x3f93333300057882 */ /* 0x000fc40000000000 */
[----:B------:R-:W-:-:S04]  /*63f0*/  DFMA R6, R8, R6, R8 ;  /* 0x000000060806722b */ /* 0x000fc80000000008 */
[----:B------:R-:W-:Y:S01]  /*6400*/  DFMA R14, R2, R14, UR4 ;  /* 0x00000004020e7e2b */ /* 0x000fe2000800000e */
[----:B------:R-:W-:Y:S01]  /*6410*/  UMOV UR4, 0x55555555 ;  /* 0x5555555500047882 */ /* 0x000fe20000000000 */
[----:B------:R-:W-:Y:S02]  /*6420*/  UMOV UR5, 0x3fb55555 ;  /* 0x3fb5555500057882 */ /* 0x000fe40000000000 */
[----:B------:R-:W-:Y:S02]  /*6430*/  DFMA R4, R6, R4, R12 ;  /* 0x000000040604722b */ /* 0x000fe4000000000c */
[----:B------:R-:W-:Y:S02]  /*6440*/  DMUL R6, RZ, |R28| ;  /* 0x4000001cff067228 */ /* 0x000fe40000000000 */
[----:B------:R-:W-:Y:S01]  /*6450*/  DFMA R14, R2, R14, UR4 ;  /* 0x00000004020e7e2b */ /* 0x000fe2000800000e */
[----:B------:R-:W-:Y:S01]  /*6460*/  UMOV UR4, 0x33145c07 ;  /* 0x33145c0700047882 */ /* 0x000fe20000000000 */
[----:B------:R-:W-:-:S04]  /*6470*/  UMOV UR5, 0x3ca1a626 ;  /* 0x3ca1a62600057882 */ /* 0x000fc80000000000 */
[----:B------:R-:W-:Y:S02]  /*6480*/  VIADD R5, R5, 0x100000 ;  /* 0x0010000005057836 */ /* 0x000fe40000000000 */
[----:B------:R-:W-:-:S08]  /*6490*/  DMUL R14, R2, R14 ;  /* 0x0000000e020e7228 */ /* 0x000fd00000000000 */
[----:B------:R-:W-:-:S10]  /*64a0*/  DFMA R14, R4, R14, R4 ;  /* 0x0000000e040e722b */ /* 0x000fd40000000004 */
[----:B------:R-:W-:Y:S02]  /*64b0*/  FSEL R6, R6, R14, !P0 ;  /* 0x0000000e06067208 */ /* 0x000fe40004000000 */
[----:B------:R-:W-:Y:S02]  /*64c0*/  FSEL R7, R7, R15, !P0 ;  /* 0x0000000f07077208 */ /* 0x000fe40004000000 */
[----:B------:R-:W-:-:S04]  /*64d0*/  ISETP.GE.AND P0, PT, R3, RZ, PT ;  /* 0x000000ff0300720c */ /* 0x000fc80003f06270 */
[----:B------:R-:W-:-:S10]  /*64e0*/  DMUL R4, R6, +INF ;  /* 0x7ff0000006047828 */ /* 0x000fd40000000000 */
[----:B------:R-:W-:Y:S02]  /*64f0*/  FSEL R4, R4, R6, !P0 ;  /* 0x0000000604047208 */ /* 0x000fe40004000000 */
[----:B------:R-:W-:Y:S02]  /*6500*/  FSEL R5, R5, R7, !P0 ;  /* 0x0000000705057208 */ /* 0x000fe40004000000 */
[----:B------:R-:W-:-:S04]  /*6510*/  ISETP.GE.AND P0, PT, R29, RZ, PT ;  /* 0x000000ff1d00720c */ /* 0x000fc80003f06270 */
[----:B------:R-:W-:Y:S01]  /*6520*/  DADD R2, R4, -UR4 ;  /* 0x8000000404027e29 */ /* 0x000fe20008000000 */
[----:B------:R-:W-:Y:S01]  /*6530*/  UMOV UR4, 0x54442d18 ;  /* 0x54442d1800047882 */ /* 0x000fe20000000000 */
[----:B------:R-:W-:-:S06]  /*6540*/  UMOV UR5, 0x400921fb ;  /* 0x400921fb00057882 */ /* 0x000fcc0000000000 */
[----:B------:R-:W-:-:S10]  /*6550*/  DADD R2, -R2, UR4 ;  /* 0x0000000402027e29 */ /* 0x000fd40008000100 */
[----:B------:R-:W-:Y:S02]  /*6560*/  FSEL R2, R2, R4, !P0 ;  /* 0x0000000402027208 */ /* 0x000fe40004000000 */
[----:B------:R-:W-:-:S07]  /*6570*/  FSEL R3, R3, R5, !P0 ;  /* 0x0000000503037208 */ /* 0x000fce0004000000 */
.L_x_97:
[----:B------:R-:W-:Y:S05]  /*6580*/  BSYNC.RECONVERGENT B0 ;  /* 0x0000000000007941 */ /* 0x000fea0003800200 */
.L_x_95:
[----:B------:R-:W0:Y:S02]  /*6590*/  LDC.64 R4, c[0x0][0x3d0] ;  /* 0x0000f400ff047b82 */ /* 0x000e240000000a00 */
[----:B0-----:R-:W-:-:S04]  /*65a0*/  IMAD.WIDE R4, R0, 0x8, R4 ;  /* 0x0000000800047825 */ /* 0x001fc800078e0204 */
[----:B------:R-:W-:Y:S01]  /*65b0*/  VIADD R0, R0, 0x1 ;  /* 0x0000000100007836 */ /* 0x000fe20000000000 */
[----:B------:R0:W-:Y:S04]  /*65c0*/  STG.E.64 desc[UR36][R4.64], R2 ;  /* 0x0000000204007986 */ /* 0x0001e8000c101b24 */
[----:B------:R-:W-:-:S13]  /*65d0*/  ISETP.GE.AND P0, PT, R0, R19, PT ;  /* 0x000000130000720c */ /* 0x000fda0003f06270 */
[----:B0-----:R-:W-:Y:S05]  /*65e0*/  @!P0 BRA `(.L_x_98) ;  /* 0xffffffd800f08947 */ /* 0x001fea000383ffff */
[----:B------:R-:W-:Y:S05]  /*65f0*/  BSYNC.RECONVERGENT B2 ;  /* 0x0000000000027941 */ /* 0x000fea0003800200 */
.L_x_69:
[----:B------:R-:W-:Y:S05]  /*6600*/  BRA `(.L_x_99) ;  /* 0x00000034003c7947 */ /* 0x000fea0003800000 */
.L_x_58:
[----:B------:R-:W-:-:S13]  /*6610*/  PLOP3.LUT P0, PT, PT, PT, PT, 0x8, 0x80 ;  /* 0x000000000080781c */ /* 0x000fda0003f0e170 */
.L_x_57:
[----:B------:R-:W-:Y:S01]  /*6620*/  ISETP.GE.AND P1, PT, R17, 0x1, PT ;  /* 0x000000011100780c */ /* 0x000fe20003f26270 */
[----:B------:R-:W-:-:S12]  /*6630*/  BSSY.RECONVERGENT B2, `(.L_x_100) ;  /* 0x00001a7000027945 */ /* 0x000fd80003800200 */
[----:B------:R-:W-:Y:S05]  /*6640*/  @!P1 BRA `(.L_x_101) ;  /* 0x0000001800949947 */ /* 0x000fea0003800000 */
[----:B------:R0:W0:Y:S01]  /*6650*/  I2F.F64 R6, R0 ;  /* 0x0000000000067312 */ /* 0x0000220000201c00 */
[----:B------:R-:W-:-:S07]  /*6660*/  IMAD.MOV.U32 R18, RZ, RZ, R16 ;  /* 0x000000ffff127224 */ /* 0x000fce00078e0010 */
.L_x_120:
[----:B------:R-:W5:Y:S01]  /*6670*/  LDC.64 R32, c[0x0][0x3e0] ;  /* 0x0000f800ff207b82 */ /* 0x000f620000000a00 */
[----:B------:R-:W-:Y:S01]  /*6680*/  BSSY.RECONVERGENT B3, `(.L_x_102) ;  /* 0x000007d000037945 */ /* 0x000fe20003800200 */
[----:B-----5:R-:W-:-:S03]  /*6690*/  IMAD.WIDE R32, R18, 0x8, R32 ;  /* 0x0000000812207825 */ /* 0x020fc600078e0220 */
[----:B------:R-:W-:Y:S05]  /*66a0*/  @!P0 BRA `(.L_x_103) ;  /* 0x0000000000f08947 */ /* 0x000fea0003800000 */
[----:B------:R-:W0:Y:S01]  /*66b0*/  LDG.E.64 R2, desc[UR36][R22.64] ;  /* 0x0000002416027981 */ /* 0x000e22000c1e1b00 */
[----:B------:R-:W-:Y:S01]  /*66c0*/  BSSY.RECONVERGENT B4, `(.L_x_104) ;  /* 0x000001a000047945 */ /* 0x000fe20003800200 */
[----:B0-----:R-:W-:-:S08]  /*66d0*/  DMUL R4, R2, 0.5 ;  /* 0x3fe0000002047828 */ /* 0x001fd00000000000 */
[----:B------:R-:W-:-:S14]  /*66e0*/  DSETP.NEU.AND P1, PT, |R4|, +INF , PT ;  /* 0x7ff000000400742a */ /* 0x000fdc0003f2d200 */
[----:B------:R-:W-:Y:S01]  /*66f0*/  @!P1 DMUL R2, RZ, R4 ;  /* 0x00000004ff029228 */ /* 0x000fe20000000000 */
[----:B------:R-:W-:Y:S01]  /*6700*/  @!P1 IMAD.MOV.U32 R0, RZ, RZ, RZ ;  /* 0x000000ffff009224 */ /* 0x000fe200078e00ff */
[----:B------:R-:W-:Y:S09]  /*6710*/  @!P1 BRA `(.L_x_105) ;  /* 0x0000000000509947 */ /* 0x000ff20003800000 */
[----:B------:R-:W-:Y:S01]  /*6720*/  UMOV UR4, 0x6dc9c883 ;  /* 0x6dc9c88300047882 */ /* 0x000fe20000000000 */
[----:B------:R-:W-:Y:S01]  /*6730*/  UMOV UR5, 0x3fe45f30 ;  /* 0x3fe45f3000057882 */ /* 0x000fe20000000000 */
[C---:B------:R-:W-:Y:S02]  /*6740*/  DSETP.GE.AND P1, PT, |R4|.reuse, 2.14748364800000000000e+09, PT ;  /* 0x41e000000400742a */ /* 0x040fe40003f26200 */
[----:B------:R-:W-:Y:S01]  /*6750*/  DMUL R8, R4, UR4 ;  /* 0x0000000404087c28 */ /* 0x000fe20008000000 */
[----:B------:R-:W-:Y:S01]  /*6760*/  UMOV UR4, 0x54442d18 ;  /* 0x54442d1800047882 */ /* 0x000fe20000000000 */
[----:B------:R-:W-:-:S04]  /*6770*/  UMOV UR5, 0x3ff921fb ;  /* 0x3ff921fb00057882 */ /* 0x000fc80000000000 */
[----:B------:R-:W0:Y:S08]  /*6780*/  F2I.F64 R0, R8 ;  /* 0x0000000800007311 */ /* 0x000e300000301100 */
[----:B0-----:R-:W3:Y:S02]  /*6790*/  I2F.F64 R2, R0 ;  /* 0x0000000000027312 */ /* 0x001ee40000201c00 */
[----:B---3--:R-:W-:Y:S01]  /*67a0*/  DFMA R10, R2, -UR4, R4 ;  /* 0x80000004020a7c2b */ /* 0x008fe20008000004 */
        /* <DEDUP_REMOVED lines=9> */
[----:B-12-4-:R-:W-:Y:S05]  /*6840*/  CALL.REL.NOINC `($_Z16compute_pointing12KernelParams12KernelLocalsPd$__internal_trig_reduction_slowpathd) ;  /* 0x0000004400187944 */ /* 0x016fea0003c00000 */
[----:B------:R-:W-:-:S07]  /*6850*/  IMAD.MOV.U32 R0, RZ, RZ, R8 ;  /* 0x000000ffff007224 */ /* 0x000fce00078e0008 */
.L_x_105:
[----:B-12---:R-:W-:Y:S05]  /*6860*/  BSYNC.RECONVERGENT B4 ;  /* 0x0000000000047941 */ /* 0x006fea0003800200 */
.L_x_104:
[----:B------:R-:W-:-:S05]  /*6870*/  IMAD.SHL.U32 R4, R0, 0x40, RZ ;  /* 0x0000004000047824 */ /* 0x000fca00078e00ff */
[----:B------:R-:W-:-:S04]  /*6880*/  LOP3.LUT R4, R4, 0x40, RZ, 0xc0, !PT ;  /* 0x0000004004047812 */ /* 0x000fc800078ec0ff */
[----:B------:R-:W-:-:S04]  /*6890*/  IADD3 R4, P1, PT, R4, UR40, RZ ;  /* 0x0000002804047c10 */ /* 0x000fc8000ff3e0ff */
[----:B------:R-:W-:-:S05]  /*68a0*/  IADD3.X R5, PT, PT, RZ, UR41, RZ, P1, !PT ;  /* 0x00000029ff057c10 */ /* 0x000fca0008ffe4ff */
[----:B---34-:R-:W2:Y:S04]  /*68b0*/  LDG.E.128.CONSTANT R12, desc[UR36][R4.64] ;  /* 0x00000024040c7981 */ /* 0x018ea8000c1e9d00 */
[----:B------:R-:W3:Y:S04]  /*68c0*/  LDG.E.128.CONSTANT R8, desc[UR36][R4.64+0x10] ;  /* 0x0000102404087981 */ /* 0x000ee8000c1e9d00 */
[----:B------:R-:W4:Y:S01]  /*68d0*/  LDG.E.128.CONSTANT R24, desc[UR36][R4.64+0x20] ;  /* 0x0000202404187981 */ /* 0x000f22000c1e9d00 */
[----:B------:R-:W-:Y:S01]  /*68e0*/  LOP3.LUT R20, R0, 0x1, RZ, 0xc0, !PT ;  /* 0x0000000100147812 */ /* 0x000fe200078ec0ff */
[----:B------:R-:W-:-:S02]  /*68f0*/  IMAD.MOV.U32 R28, RZ, RZ, 0x20fd8164 ;  /* 0x20fd8164ff1c7424 */ /* 0x000fc400078e00ff */
        /* <DEDUP_REMOVED lines=19> */
[----:B------:R-:W-:-:S08]  /*6a30*/  DMUL R4, R2, R2 ;  /* 0x0000000202047228 */ /* 0x000fd00000000000 */
[----:B------:R-:W-:-:S07]  /*6a40*/  DFMA R4, R2, R2, R4 ;  /* 0x000000020204722b */ /* 0x000fce0000000004 */
[----:B------:R1:W-:Y:S01]  /*6a50*/  STG.E.64 desc[UR36][R32.64], R4 ;  /* 0x0000000420007986 */ /* 0x0003e2000c101b24 */
[----:B------:R-:W-:Y:S05]  /*6a60*/  BRA `(.L_x_106) ;  /* 0x0000000000f87947 */ /* 0x000fea0003800000 */
.L_x_103:
[----:B------:R-:W0:Y:S01]  /*6a70*/  LDG.E.64 R2, desc[UR36][R22.64] ;  /* 0x0000002416027981 */ /* 0x000e22000c1e1b00 */
[----:B------:R-:W-:Y:S01]  /*6a80*/  BSSY.RECONVERGENT B4, `(.L_x_107) ;  /* 0x000001d000047945 */ /* 0x000fe20003800200 */
[----:B0-----:R-:W-:-:S08]  /*6a90*/  DMUL R4, R2, 0.5 ;  /* 0x3fe0000002047828 */ /* 0x001fd00000000000 */
[----:B------:R-:W-:-:S14]  /*6aa0*/  DSETP.NEU.AND P1, PT, |R4|, +INF , PT ;  /* 0x7ff000000400742a */ /* 0x000fdc0003f2d200 */
        /* <DEDUP_REMOVED lines=24> */
.L_x_110:
[----:B-12---:R-:W-:Y:S05]  /*6c30*/  BSYNC.RECONVERGENT B5 ;  /* 0x0000000000057941 */ /* 0x006fea0003800200 */
.L_x_109:
[----:B------:R-:W-:-:S07]  /*6c40*/  VIADD R0, R0, 0x1 ;  /* 0x0000000100007836 */ /* 0x000fce0000000000 */
.L_x_108:
[----:B-12---:R-:W-:Y:S05]  /*6c50*/  BSYNC.RECONVERGENT B4 ;  /* 0x0000000000047941 */ /* 0x006fea0003800200 */
.L_x_107:
[----:B------:R-:W-:-:S05]  /*6c60*/  IMAD.SHL.U32 R4, R0, 0x40, RZ ;  /* 0x0000004000047824 */ /* 0x000fca00078e00ff */
[----:B------:R-:W-:-:S04]  /*6c70*/  LOP3.LUT R4, R4, 0x40, RZ, 0xc0, !PT ;  /* 0x0000004004047812 */ /* 0x000fc800078ec0ff */
[----:B------:R-:W-:-:S04]  /*6c80*/  IADD3 R4, P1, PT, R4, UR40, RZ ;  /* 0x0000002804047c10 */ /* 0x000fc8000ff3e0ff */
[----:B------:R-:W-:-:S05]  /*6c90*/  IADD3.X R5, PT, PT, RZ, UR41, RZ, P1, !PT ;  /* 0x00000029ff057c10 */ /* 0x000fca0008ffe4ff */
[----:B------:R-:W2:Y:S04]  /*6ca0*/  LDG.E.128.CONSTANT R24, desc[UR36][R4.64] ;  /* 0x0000002404187981 */ /* 0x000ea8000c1e9d00 */
[----:B---3--:R-:W3:Y:S04]  /*6cb0*/  LDG.E.128.CONSTANT R8, desc[UR36][R4.64+0x10] ;  /* 0x0000102404087981 */ /* 0x008ee8000c1e9d00 */
[----:B----4-:R-:W4:Y:S01]  /*6cc0*/  LDG.E.128.CONSTANT R12, desc[UR36][R4.64+0x20] ;  /* 0x00002024040c7981 */ /* 0x010f22000c1e9d00 */
        /* <DEDUP_REMOVED lines=23> */
[----:B------:R0:W-:Y:S04]  /*6e40*/  STG.E.64 desc[UR36][R32.64], R4 ;  /* 0x0000000420007986 */ /* 0x0001e8000c101b24 */
.L_x_106:
[----:B------:R-:W-:Y:S05]  /*6e50*/  BSYNC.RECONVERGENT B3 ;  /* 0x0000000000037941 */ /* 0x000fea0003800200 */
.L_x_102:
[----:B------:R-:W2:Y:S02]  /*6e60*/  LDC.64 R2, c[0x0][0x3f0] ;  /* 0x0000fc00ff027b82 */ /* 0x000ea40000000a00 */
[----:B--2---:R-:W-:-:S06]  /*6e70*/  IMAD.WIDE R2, R18, 0x8, R2 ;  /* 0x0000000812027825 */ /* 0x004fcc00078e0202 */
[----:B------:R-:W2:Y:S01]  /*6e80*/  LDG.E.64 R2, desc[UR36][R2.64] ;  /* 0x0000002402027981 */ /* 0x000ea2000c1e1b00 */
[----:B------:R-:W-:Y:S01]  /*6e90*/  BSSY.RECONVERGENT B3, `(.L_x_111) ;  /* 0x000001d000037945 */ /* 0x000fe20003800200 */
[----:B--2---:R-:W-:-:S08]  /*6ea0*/  DMUL R10, R2, 0.5 ;  /* 0x3fe00000020a7828 */ /* 0x004fd00000000000 */
[----:B------:R-:W-:-:S14]  /*6eb0*/  DSETP.NEU.AND P1, PT, |R10|, +INF , PT ;  /* 0x7ff000000a00742a */ /* 0x000fdc0003f2d200 */
[----:B01----:R-:W-:Y:S01]  /*6ec0*/  @!P1 DMUL R4, RZ, R10 ;  /* 0x0000000aff049228 */ /* 0x003fe20000000000 */
        /* <DEDUP_REMOVED lines=22> */
[----:B------:R-:W-:Y:S01]  /*7030*/  IMAD.MOV.U32 R0, RZ, RZ, R8 ;  /* 0x000000ffff007224 */ /* 0x000fe200078e0008 */
[----:B------:R-:W-:Y:S01]  /*7040*/  MOV R5, R3 ;  /* 0x0000000300057202 */ /* 0x000fe20000000f00 */
[----:B------:R-:W-:-:S07]  /*7050*/  IMAD.MOV.U32 R4, RZ, RZ, R2 ;  /* 0x000000ffff047224 */ /* 0x000fce00078e0002 */
.L_x_112:
[----:B------:R-:W-:Y:S05]  /*7060*/  BSYNC.RECONVERGENT B3 ;  /* 0x0000000000037941 */ /* 0x000fea0003800200 */
.L_x_111:
[----:B------:R-:W-:-:S05]  /*7070*/  IMAD.SHL.U32 R2, R0, 0x40, RZ ;  /* 0x0000004000027824 */ /* 0x000fca00078e00ff */
[----:B------:R-:W-:-:S04]  /*7080*/  LOP3.LUT R2, R2, 0x40, RZ, 0xc0, !PT ;  /* 0x0000004002027812 */ /* 0x000fc800078ec0ff */
[----:B------:R-:W-:-:S05]  /*7090*/  IADD3 R2, P1, PT, R2, UR40, RZ ;  /* 0x0000002802027c10 */ /* 0x000fca000ff3e0ff */
[----:B------:R-:W-:-:S05]  /*70a0*/  IMAD.X R3, RZ, RZ, UR41, P1 ;  /* 0x00000029ff037e24 */ /* 0x000fca00088e06ff */
[----:B------:R-:W2:Y:S04]  /*70b0*/  LDG.E.128.CONSTANT R12, desc[UR36][R2.64] ;  /* 0x00000024020c7981 */ /* 0x000ea8000c1e9d00 */
        /* <DEDUP_REMOVED lines=11> */
[C---:B---3--:R-:W-:Y:S02]  /*7170*/  DFMA R8, R20.reuse, R12, R8 ;  /* 0x0000000c1408722b */ /* 0x048fe40000000008 */
[----:B------:R-:W0:Y:S06]  /*7180*/  LDC.64 R12, c[0x0][0x3c0] ;  /* 0x0000f000ff0c7b82 */ /* 0x000e2c0000000a00 */
[C---:B------:R-:W-:Y:S02]  /*7190*/  DFMA R8, R20.reuse, R8, R10 ;  /* 0x000000081408722b */ /* 0x040fe4000000000a */
[----:B------:R-:W1:Y:S06]  /*71a0*/  LDC.64 R10, c[0x0][0x3a8] ;  /* 0x0000ea00ff0a7b82 */ /* 0x000e6c0000000a00 */
[----:B----4-:R-:W-:-:S08]  /*71b0*/  DFMA R8, R20, R8, R24 ;  /* 0x000000081408722b */ /* 0x010fd00000000018 */
[----:B------:R-:W-:-:S08]  /*71c0*/  DFMA R8, R20, R8, R26 ;  /* 0x000000081408722b */ /* 0x000fd0000000001a */
[----:B------:R-:W-:Y:S02]  /*71d0*/  DFMA R4, R8, R4, R4 ;  /* 0x000000040804722b */ /* 0x000fe40000000004 */
[----:B------:R-:W-:Y:S01]  /*71e0*/  DFMA R8, R20, R8, 1 ;  /* 0x3ff000001408742b */ /* 0x000fe20000000008 */
[----:B-1----:R-:W-:-:S09]  /*71f0*/  IMAD.WIDE R10, R18, 0x8, R10 ;  /* 0x00000008120a7825 */ /* 0x002fd200078e020a */
[----:B------:R-:W-:Y:S02]  /*7200*/  FSEL R4, R8, R4, !P1 ;  /* 0x0000000408047208 */ /* 0x000fe40004800000 */
[----:B------:R-:W-:Y:S02]  /*7210*/  FSEL R5, R9, R5, !P1 ;  /* 0x0000000509057208 */ /* 0x000fe40004800000 */
[----:B------:R-:W1:Y:S01]  /*7220*/  LDC.64 R8, c[0x0][0x3d8] ;  /* 0x0000f600ff087b82 */ /* 0x000e620000000a00 */
[----:B------:R-:W-:-:S03]  /*7230*/  LOP3.LUT P1, RZ, R0, 0x2, RZ, 0xc0, !PT ;  /* 0x0000000200ff7812 */ /* 0x000fc6000782c0ff */
[----:B------:R-:W-:-:S10]  /*7240*/  DADD R2, RZ, -R4 ;  /* 0x00000000ff027229 */ /* 0x000fd40000000804 */
[----:B------:R-:W-:Y:S02]  /*7250*/  FSEL R2, R4, R2, !P1 ;  /* 0x0000000204027208 */ /* 0x000fe40004800000 */
[----:B------:R-:W-:-:S06]  /*7260*/  FSEL R3, R5, R3, !P1 ;  /* 0x0000000305037208 */ /* 0x000fcc0004800000 */
[----:B------:R-:W-:-:S08]  /*7270*/  DMUL R4, R2, R2 ;  /* 0x0000000202047228 */ /* 0x000fd00000000000 */
[----:B------:R-:W-:Y:S01]  /*7280*/  DFMA R4, R2, R2, R4 ;  /* 0x000000020204722b */ /* 0x000fe20000000004 */
[----:B-1----:R-:W-:-:S06]  /*7290*/  IMAD.WIDE R2, R18, 0x8, R8 ;  /* 0x0000000812027825 */ /* 0x002fcc00078e0208 */
[----:B------:R1:W-:Y:S04]  /*72a0*/  STG.E.64 desc[UR36][R2.64], R4 ;  /* 0x0000000402007986 */ /* 0x0003e8000c101b24 */
[----:B------:R-:W2:Y:S01]  /*72b0*/  LDG.E.64 R14, desc[UR36][R22.64] ;  /* 0x00000024160e7981 */ /* 0x000ea2000c1e1b00 */
[----:B0-----:R-:W-:-:S03]  /*72c0*/  IMAD.WIDE R12, R18, 0x8, R12 ;  /* 0x00000008120c7825 */ /* 0x001fc600078e020c */
[----:B------:R-:W3:Y:S04]  /*72d0*/  LDG.E.64 R28, desc[UR36][R32.64] ;  /* 0x00000024201c7981 */ /* 0x000ee8000c1e1b00 */
[----:B------:R-:W4:Y:S04]  /*72e0*/  LDG.E.64 R10, desc[UR36][R10.64] ;  /* 0x000000240a0a7981 */ /* 0x000f28000c1e1b00 */
[----:B------:R-:W5:Y:S01]  /*72f0*/  LDG.E.64 R12, desc[UR36][R12.64] ;  /* 0x000000240c0c7981 */ /* 0x000f62000c1e1b00 */
[----:B------:R-:W-:Y:S01]  /*7300*/  BSSY.RECONVERGENT B3, `(.L_x_113) ;  /* 0x000001e000037945 */ /* 0x000fe20003800200 */
[----:B--2---:R-:W-:-:S02]  /*7310*/  DSETP.NEU.AND P1, PT, |R14|, +INF , PT ;  /* 0x7ff000000e00742a */ /* 0x004fc40003f2d200 */
[----:B---3--:R-:W-:Y:S02]  /*7320*/  DADD R8, R4, R28 ;  /* 0x0000000004087229 */ /* 0x008fe4000000001c */
[----:B----4-:R-:W-:-:S06]  /*7330*/  DMUL R30, R6, R10 ;  /* 0x0000000a061e7228 */ /* 0x010fcc0000000000 */
[----:B------:R-:W-:-:S04]  /*7340*/  DFMA R28, -R4, R28, R8 ;  /* 0x0000001c041c722b */ /* 0x000fc80000000108 */
[----:B-1----:R-:W-:Y:S01]  /*7350*/  @!P1 DMUL R2, RZ, R14 ;  /* 0x0000000eff029228 */ /* 0x002fe20000000000 */
[----:B------:R-:W-:Y:S01]  /*7360*/  @!P1 IMAD.MOV.U32 R0, RZ, RZ, RZ ;  /* 0x000000ffff009224 */ /* 0x000fe200078e00ff */
[----:B-----5:R-:W-:Y:S01]  /*7370*/  DMUL R30, R30, R12 ;  /* 0x0000000c1e1e7228 */ /* 0x020fe20000000000 */
[----:B------:R-:W-:Y:S10]  /*7380*/  @!P1 BRA `(.L_x_114) ;  /* 0x0000000000549947 */ /* 0x000ff40003800000 */
        /* <DEDUP_REMOVED lines=20> */
[----:B------:R-:W-:-:S07]  /*74d0*/  MOV R0, R8 ;  /* 0x0000000800007202 */ /* 0x000fce0000000f00 */
.L_x_114:
[----:B------:R-:W-:Y:S05]  /*74e0*/  BSYNC.RECONVERGENT B3 ;  /* 0x0000000000037941 */ /* 0x000fea0003800200 */
.L_x_113:
        /* <DEDUP_REMOVED lines=18> */
[----:B------:R-:W-:Y:S01]  /*7610*/  DFMA R8, R20, R8, R10 ;  /* 0x000000081408722b */ /* 0x000fe2000000000a */
[----:B------:R-:W-:-:S07]  /*7620*/  IMAD.MOV.U32 R10, RZ, RZ, RZ ;  /* 0x000000ffff0a7224 */ /* 0x000fce00078e00ff */
[----:B----4-:R-:W-:-:S08]  /*7630*/  DFMA R8, R20, R8, R24 ;  /* 0x000000081408722b */ /* 0x010fd00000000018 */
[----:B------:R-:W-:-:S08]  /*7640*/  DFMA R8, R20, R8, R26 ;  /* 0x000000081408722b */ /* 0x000fd0000000001a */
[----:B------:R-:W-:Y:S02]  /*7650*/  DFMA R2, R8, R2, R2 ;  /* 0x000000020802722b */ /* 0x000fe40000000002 */
[----:B------:R-:W-:-:S10]  /*7660*/  DFMA R8, R20, R8, 1 ;  /* 0x3ff000001408742b */ /* 0x000fd40000000008 */
[----:B------:R-:W-:Y:S02]  /*7670*/  FSEL R4, R8, R2, !P1 ;  /* 0x0000000208047208 */ /* 0x000fe40004800000 */
[----:B------:R-:W-:Y:S02]  /*7680*/  FSEL R5, R9, R3, !P1 ;  /* 0x0000000309057208 */ /* 0x000fe40004800000 */
[----:B------:R-:W-:Y:S01]  /*7690*/  LOP3.LUT P1, RZ, R0, 0x2, RZ, 0xc0, !PT ;  /* 0x0000000200ff7812 */ /* 0x000fe2000782c0ff */
[----:B------:R-:W-:Y:S01]  /*76a0*/  IMAD.MOV.U32 R0, RZ, RZ, RZ ;  /* 0x000000ffff007224 */ /* 0x000fe200078e00ff */
[----:B------:R-:W0:Y:S02]  /*76b0*/  LDC.64 R8, c[0x0][0x3e8] ;  /* 0x0000fa00ff087b82 */ /* 0x000e240000000a00 */
[----:B------:R-:W-:-:S10]  /*76c0*/  DADD R2, RZ, -R4 ;  /* 0x00000000ff027229 */ /* 0x000fd40000000804 */
[----:B------:R-:W-:Y:S01]  /*76d0*/  FSEL R2, R4, R2, !P1 ;  /* 0x0000000204027208 */ /* 0x000fe20004800000 */
[----:B------:R-:W-:Y:S01]  /*76e0*/  IMAD.MOV.U32 R4, RZ, RZ, 0x0 ;  /* 0x00000000ff047424 */ /* 0x000fe200078e00ff */
[----:B------:R-:W-:-:S06]  /*76f0*/  FSEL R3, R5, R3, !P1 ;  /* 0x0000000305037208 */ /* 0x000fcc0004800000 */
[----:B------:R-:W-:-:S08]  /*7700*/  DFMA R28, R30, R2, R28 ;  /* 0x000000021e1c722b */ /* 0x000fd0000000001c */
[----:B------:R-:W-:-:S08]  /*7710*/  DADD R2, -R28, 2 ;  /* 0x400000001c027429 */ /* 0x000fd00000000100 */
[----:B------:R-:W-:-:S08]  /*7720*/  DMUL R2, R28, R2 ;  /* 0x000000021c027228 */ /* 0x000fd00000000000 */
[----:B------:R-:W-:Y:S02]  /*7730*/  DSETP.MAX.AND P1, P2, RZ, R2, PT ;  /* 0x00000002ff00722a */ /* 0x000fe40003a2f000 */
[----:B------:R-:W-:-:S04]  /*7740*/  IMAD.MOV.U32 R5, RZ, RZ, R3 ;  /* 0x000000ffff057224 */ /* 0x000fc800078e0003 */
[----:B------:R-:W-:Y:S02]  /*7750*/  SEL R10, R10, R2, P1 ;  /* 0x000000020a0a7207 */ /* 0x000fe40000800000 */
[----:B------:R-:W-:-:S06]  /*7760*/  FSEL R11, R0, R5, P1 ;  /* 0x00000005000b7208 */ /* 0x000fcc0000800000 */
[----:B------:R-:W-:Y:S01]  /*7770*/  @P2 LOP3.LUT R11, R5, 0x80000, RZ, 0xfc, !PT ;  /* 0x00080000050b2812 */ /* 0x000fe200078efcff */
[----:B------:R-:W-:-:S03]  /*7780*/  IMAD.MOV.U32 R5, RZ, RZ, 0x3fd80000 ;  /* 0x3fd80000ff057424 */ /* 0x000fc600078e00ff */
[----:B------:R-:W1:Y:S01]  /*7790*/  MUFU.RSQ64H R27, R11 ;  /* 0x0000000b001b7308 */ /* 0x000e620000001c00 */
[----:B------:R-:W-:-:S04]  /*77a0*/  IADD3 R26, PT, PT, R11, -0x3500000, RZ ;  /* 0xfcb000000b1a7810 */ /* 0x000fc80007ffe0ff */
[----:B------:R-:W-:Y:S02]  /*77b0*/  ISETP.GE.U32.AND P1, PT, R26, 0x7ca00000, PT ;  /* 0x7ca000001a00780c */ /* 0x000fe40003f26070 */
[----:B-1----:R-:W-:-:S08]  /*77c0*/  DMUL R2, R26, R26 ;  /* 0x0000001a1a027228 */ /* 0x002fd00000000000 */
[----:B------:R-:W-:-:S08]  /*77d0*/  DFMA R2, R10, -R2, 1 ;  /* 0x3ff000000a02742b */ /* 0x000fd00000000802 */
[----:B------:R-:W-:Y:S02]  /*77e0*/  DFMA R4, R2, R4, 0.5 ;  /* 0x3fe000000204742b */ /* 0x000fe40000000004 */
[----:B------:R-:W-:-:S08]  /*77f0*/  DMUL R2, R26, R2 ;  /* 0x000000021a027228 */ /* 0x000fd00000000000 */
[----:B------:R-:W-:Y:S01]  /*7800*/  DFMA R12, R4, R2, R26 ;  /* 0x00000002040c722b */ /* 0x000fe2000000001a */
[----:B0-----:R-:W-:-:S05]  /*7810*/  IMAD.WIDE R4, R18, 0x8, R8 ;  /* 0x0000000812047825 */ /* 0x001fca00078e0208 */
[----:B------:R0:W-:Y:S02]  /*7820*/  STG.E.64 desc[UR36][R4.64], R28 ;  /* 0x0000001c04007986 */ /* 0x0001e4000c101b24 */
[----:B------:R-:W-:Y:S02]  /*7830*/  DMUL R24, R10, R12 ;  /* 0x0000000c0a187228 */ /* 0x000fe40000000000 */
[----:B------:R-:W-:Y:S02]  /*7840*/  VIADD R9, R13, 0xfff00000 ;  /* 0xfff000000d097836 */ /* 0x000fe40000000000 */
[----:B------:R-:W-:-:S04]  /*7850*/  IMAD.MOV.U32 R8, RZ, RZ, R12 ;  /* 0x000000ffff087224 */ /* 0x000fc800078e000c */
[----:B0-----:R-:W-:-:S08]  /*7860*/  DFMA R4, R24, -R24, R10 ;  /* 0x800000181804722b */ /* 0x001fd0000000000a */
[----:B------:R-:W-:Y:S01]  /*7870*/  DFMA R2, R4, R8, R24 ;  /* 0x000000080402722b */ /* 0x000fe20000000018 */
[----:B------:R-:W-:Y:S10]  /*7880*/  @!P1 BRA `(.L_x_116) ;  /* 0x0000000000189947 */ /* 0x000ff40003800000 */
[----:B------:R-:W-:Y:S01]  /*7890*/  IMAD.MOV.U32 R2, RZ, RZ, R10 ;  /* 0x000000ffff027224 */ /* 0x000fe200078e000a */
[----:B------:R-:W-:Y:S01]  /*78a0*/  MOV R10, 0x78f0 ;  /* 0x000078f0000a7802 */ /* 0x000fe20000000f00 */
[----:B------:R-:W-:Y:S01]  /*78b0*/  IMAD.MOV.U32 R3, RZ, RZ, R11 ;  /* 0x000000ffff037224 */ /* 0x000fe200078e000b */
[----:B------:R-:W-:Y:S01]  /*78c0*/  MOV R11, R25 ;  /* 0x00000019000b7202 */ /* 0x000fe20000000f00 */
[----:B------:R-:W-:-:S07]  /*78d0*/  IMAD.MOV.U32 R8, RZ, RZ, R12 ;  /* 0x000000ffff087224 */ /* 0x000fce00078e000c */
[----:B------:R-:W-:Y:S05]  /*78e0*/  CALL.REL.NOINC `($__internal_1_$__cuda_sm20_dsqrt_rn_f64_mediumpath_v1) ;  /* 0x0000003000447944 */ /* 0x000fea0003c00000 */
.L_x_116:
[----:B------:R-:W-:Y:S05]  /*78f0*/  BSYNC.RECONVERGENT B0 ;  /* 0x0000000000007941 */ /* 0x000fea0003800200 */
.L_x_115:
[----:B------:R-:W-:Y:S01]  /*7900*/  FSETP.GEU.AND P1, PT, |R3|, 1.7687499523162841797, PT ;  /* 0x3fe266660300780b */ /* 0x000fe20003f2e200 */
[----:B------:R-:W-:-:S12]  /*7910*/  BSSY.RECONVERGENT B0, `(.L_x_117) ;  /* 0x0000072000007945 */ /* 0x000fd80003800200 */
[----:B------:R-:W-:Y:S05]  /*7920*/  @P1 BRA `(.L_x_118) ;  /* 0x0000000000a81947 */ /* 0x000fea0003800000 */
[----:B------:R-:W-:Y:S01]  /*7930*/  DMUL R4, R2, R2 ;  /* 0x0000000202047228 */ /* 0x000fe20000000000 */
[----:B------:R-:W-:Y:S01]  /*7940*/  IMAD.MOV.U32 R8, RZ, RZ, 0x180754af ;  /* 0x180754afff087424 */ /* 0x000fe200078e00ff */
[----:B------:R-:W-:Y:S01]  /*7950*/  UMOV UR4, 0xdc1895e9 ;  /* 0xdc1895e900047882 */ /* 0x000fe20000000000 */
[----:B------:R-:W-:Y:S01]  /*7960*/  IMAD.MOV.U32 R9, RZ, RZ, 0x3fb3823b ;  /* 0x3fb3823bff097424 */ /* 0x000fe200078e00ff */
[----:B------:R-:W-:-:S05]  /*7970*/  UMOV UR5, 0x3fb0066b ;  /* 0x3fb0066b00057882 */ /* 0x000fca0000000000 */
        /* <DEDUP_REMOVED lines=37> */
.L_x_118:
        /* <DEDUP_REMOVED lines=31> */
[----:B------:R-:W-:Y:S01]  /*7dc0*/  IADD3 R11, PT, PT, R9, -0x100000, RZ ;  /* 0xfff00000090b7810 */ /* 0x000fe20007ffe0ff */
        /* <DEDUP_REMOVED lines=36> */
[----:B------:R-:W-:Y:S01]  /*8010*/  LOP3.LUT R3, R5, 0x80000000, R3, 0xb8, !PT ;  /* 0x8000000005037812 */ /* 0x000fe200078eb803 */
[----:B------:R-:W-:-:S07]  /*8020*/  IMAD.MOV.U32 R2, RZ, RZ, R4 ;  /* 0x000000ffff027224 */ /* 0x000fce00078e0004 */
.L_x_119:
[----:B------:R-:W-:Y:S05]  /*8030*/  BSYNC.RECONVERGENT B0 ;  /* 0x0000000000007941 */ /* 0x000fea0003800200 */
.L_x_117:
[----:B------:R-:W0:Y:S02]  /*8040*/  LDC.64 R4, c[0x0][0x3d0] ;  /* 0x0000f400ff047b82 */ /* 0x000e240000000a00 */
[----:B0-----:R-:W-:-:S04]  /*8050*/  IMAD.WIDE R4, R18, 0x8, R4 ;  /* 0x0000000812047825 */ /* 0x001fc800078e0204 */
[----:B------:R-:W-:Y:S01]  /*8060*/  VIADD R18, R18, 0x1 ;  /* 0x0000000112127836 */ /* 0x000fe20000000000 */
[----:B------:R0:W-:Y:S04]  /*8070*/  STG.E.64 desc[UR36][R4.64], R2 ;  /* 0x0000000204007986 */ /* 0x0001e8000c101b24 */
[----:B------:R-:W-:-:S13]  /*8080*/  ISETP.GE.AND P1, PT, R18, R19, PT ;  /* 0x000000131200720c */ /* 0x000fda0003f26270 */
[----:B0-----:R-:W-:Y:S05]  /*8090*/  @!P1 BRA `(.L_x_120) ;  /* 0xffffffe400749947 */ /* 0x001fea000383ffff */
.L_x_101:
[----:B012---:R-:W-:Y:S05]  /*80a0*/  BSYNC.RECONVERGENT B2 ;  /* 0x0000000000027941 */ /* 0x007fea0003800200 */
.L_x_100:
[----:B------:R-:W-:Y:S05]  /*80b0*/  @P0 BRA `(.L_x_121) ;  /* 0x0000000c005c0947 */ /* 0x000fea0003800000 */
[----:B------:R-:W-:-:S13]  /*80c0*/  ISETP.GE.AND P0, PT, R17, 0x1, PT ;  /* 0x000000011100780c */ /* 0x000fda0003f06270 */
[----:B------:R-:W-:Y:S05]  /*80d0*/  @!P0 EXIT ;  /* 0x000000000000894d */ /* 0x000fea0003800000 */
[----:B------:R-:W-:-:S07]  /*80e0*/  IMAD.MOV.U32 R0, RZ, RZ, R16 ;  /* 0x000000ffff007224 */ /* 0x000fce00078e0010 */
.L_x_126:
[----:B------:R-:W0:Y:S01]  /*80f0*/  LDC.64 R2, c[0x0][0x3d0] ;  /* 0x0000f400ff027b82 */ /* 0x000e220000000a00 */
[----:B------:R-:W-:Y:S01]  /*8100*/  UMOV UR4, 0x54442eea ;  /* 0x54442eea00047882 */ /* 0x000fe20000000000 */
[----:B------:R-:W-:-:S06]  /*8110*/  UMOV UR5, 0x400921fb ;  /* 0x400921fb00057882 */ /* 0x000fcc0000000000 */
[----:B------:R-:W1:Y:S08]  /*8120*/  LDC.64 R28, c[0x0][0x3c0] ;  /* 0x0000f000ff1c7b82 */ /* 0x000e700000000a00 */
[----:B------:R-:W2:Y:S01]  /*8130*/  LDC.64 R8, c[0x0][0x3b0] ;  /* 0x0000ec00ff087b82 */ /* 0x000ea20000000a00 */
[----:B0-----:R-:W-:-:S07]  /*8140*/  IMAD.WIDE R2, R0, 0x8, R2 ;  /* 0x0000000800027825 */ /* 0x001fce00078e0202 */
[----:B------:R-:W0:Y:S01]  /*8150*/  LDC.64 R30, c[0x0][0x3d8] ;  /* 0x0000f600ff1e7b82 */ /* 0x000e220000000a00 */
[----:B------:R-:W3:Y:S01]  /*8160*/  LDG.E.64 R4, desc[UR36][R2.64] ;  /* 0x0000002402047981 */ /* 0x000ee2000c1e1b00 */
[----:B-1----:R-:W-:-:S04]  /*8170*/  IMAD.WIDE R28, R0, 0x8, R28 ;  /* 0x00000008001c7825 */ /* 0x002fc800078e021c */
[----:B--2---:R-:W-:-:S04]  /*8180*/  IMAD.WIDE R8, R0, 0x8, R8 ;  /* 0x0000000800087825 */ /* 0x004fc800078e0208 */
[----:B0-----:R-:W-:Y:S01]  /*8190*/  IMAD.WIDE R30, R0, 0x8, R30 ;  /* 0x00000008001e7825 */ /* 0x001fe200078e021e */
[----:B---3--:R-:W-:-:S07]  /*81a0*/  DADD R4, -R4, UR4 ;  /* 0x0000000404047e29 */ /* 0x008fce0008000100 */
[----:B------:R0:W-:Y:S04]  /*81b0*/  STG.E.64 desc[UR36][R2.64], R4 ;  /* 0x0000000402007986 */ /* 0x0001e8000c101b24 */
[----:B------:R-:W2:Y:S04]  /*81c0*/  LDG.E.64 R10, desc[UR36][R22.64] ;  /* 0x00000024160a7981 */ /* 0x000ea8000c1e1b00 */
[----:B------:R-:W3:Y:S04]  /*81d0*/  LDG.E.64 R6, desc[UR36][R8.64] ;  /* 0x0000002408067981 */ /* 0x000ee8000c1e1b00 */
[----:B------:R-:W3:Y:S04]  /*81e0*/  LDG.E.64 R28, desc[UR36][R28.64] ;  /* 0x000000241c1c7981 */ /* 0x000ee8000c1e1b00 */
[----:B------:R-:W5:Y:S01]  /*81f0*/  LDG.E.64 R30, desc[UR36][R30.64] ;  /* 0x000000241e1e7981 */ /* 0x000f62000c1e1b00 */
[----:B------:R-:W-:Y:S01]  /*8200*/  BSSY.RECONVERGENT B2, `(.L_x_122) ;  /* 0x000001d000027945 */ /* 0x000fe20003800200 */
[----:B--2---:R-:W-:-:S02]  /*8210*/  DSETP.NEU.AND P0, PT, |R10|, +INF , PT ;  /* 0x7ff000000a00742a */ /* 0x004fc40003f0d200 */
[----:B---3--:R-:W-:-:S12]  /*8220*/  DMUL R6, R6, R28 ;  /* 0x0000001c06067228 */ /* 0x008fd80000000000 */
[----:B----4-:R-:W-:Y:S01]  /*8230*/  @!P0 DMUL R20, RZ, R10 ;  /* 0x0000000aff148228 */ /* 0x010fe20000000000 */
[----:B0-----:R-:W-:Y:S01]  /*8240*/  @!P0 IMAD.MOV.U32 R4, RZ, RZ, RZ ;  /* 0x000000ffff048224 */ /* 0x001fe200078e00ff */
[----:B------:R-:W-:Y:S09]  /*8250*/  @!P0 BRA `(.L_x_123) ;  /* 0x00000000005c8947 */ /* 0x000ff20003800000 */
[----:B------:R-:W-:Y:S01]  /*8260*/  UMOV UR4, 0x6dc9c883 ;  /* 0x6dc9c88300047882 */ /* 0x000fe20000000000 */
[----:B------:R-:W-:Y:S01]  /*8270*/  UMOV UR5, 0x3fe45f30 ;  /* 0x3fe45f3000057882 */ /* 0x000fe20000000000 */
[C---:B------:R-:W-:Y:S02]  /*8280*/  DSETP.GE.AND P0, PT, |R10|.reuse, 2.14748364800000000000e+09, PT ;  /* 0x41e000000a00742a */ /* 0x040fe40003f06200 */
        /* <DEDUP_REMOVED lines=16> */
[----:B-----5:R-:W-:Y:S05]  /*8390*/  CALL.REL.NOINC `($_Z16compute_pointing12KernelParams12KernelLocalsPd$__internal_trig_reduction_slowpathd) ;  /* 0x0000002800447944 */ /* 0x020fea0003c00000 */
[----:B------:R-:W-:Y:S01]  /*83a0*/  MOV R4, R8 ;  /* 0x0000000800047202 */ /* 0x000fe20000000f00 */
[----:B------:R-:W-:Y:S02]  /*83b0*/  IMAD.MOV.U32 R20, RZ, RZ, R2 ;  /* 0x000000ffff147224 */ /* 0x000fe400078e0002 */
[----:B------:R-:W-:-:S07]  /*83c0*/  IMAD.MOV.U32 R21, RZ, RZ, R3 ;  /* 0x000000ffff157224 */ /* 0x000fce00078e0003 */
.L_x_123:
[----:B------:R-:W-:Y:S05]  /*83d0*/  BSYNC.RECONVERGENT B2 ;  /* 0x0000000000027941 */ /* 0x000fea0003800200 */
.L_x_122:
[C---:B------:R-:W-:Y:S01]  /*83e0*/  IMAD.SHL.U32 R2, R4.reuse, 0x40, RZ ;  /* 0x0000004004027824 */ /* 0x040fe200078e00ff */
[----:B------:R-:W-:Y:S01]  /*83f0*/  LOP3.LUT R5, R4, 0x1, RZ, 0xc0, !PT ;  /* 0x0000000104057812 */ /* 0x000fe200078ec0ff */
[----:B------:R-:W-:Y:S01]  /*8400*/  IMAD.MOV.U32 R34, RZ, RZ, 0x20fd8164 ;  /* 0x20fd8164ff227424 */ /* 0x000fe200078e00ff */
[----:B------:R-:W-:Y:S01]  /*8410*/  DMUL R32, R20, R20 ;  /* 0x0000001414207228 */ /* 0x000fe20000000000 */
[----:B------:R-:W0:Y:S01]  /*8420*/  LDC.64 R36, c[0x0][0x3e0] ;  /* 0x0000f800ff247b82 */ /* 0x000e220000000a00 */
[----:B------:R-:W-:-:S04]  /*8430*/  LOP3.LUT R2, R2, 0x40, RZ, 0xc0, !PT ;  /* 0x0000004002027812 */ /* 0x000fc800078ec0ff */
[----:B------:R-:W-:-:S05]  /*8440*/  IADD3 R2, P0, PT, R2, UR42, RZ ;  /* 0x0000002a02027c10 */ /* 0x000fca000ff1e0ff */
[----:B------:R-:W-:-:S05]  /*8450*/  IMAD.X R3, RZ, RZ, UR43, P0 ;  /* 0x0000002bff037e24 */ /* 0x000fca00080e06ff */
[----:B------:R-:W2:Y:S04]  /*8460*/  LDG.E.128.CONSTANT R8, desc[UR36][R2.64] ;  /* 0x0000002402087981 */ /* 0x000ea8000c1e9d00 */
[----:B------:R-:W3:Y:S04]  /*8470*/  LDG.E.128.CONSTANT R12, desc[UR36][R2.64+0x10] ;  /* 0x00001024020c7981 */ /* 0x000ee8000c1e9d00 */
[----:B------:R0:W4:Y:S01]  /*8480*/  LDG.E.128.CONSTANT R24, desc[UR36][R2.64+0x20] ;  /* 0x0000202402187981 */ /* 0x000122000c1e9d00 */
[----:B------:R-:W-:Y:S01]  /*8490*/  ISETP.NE.U32.AND P0, PT, R5, 0x1, PT ;  /* 0x000000010500780c */ /* 0x000fe20003f05070 */
[----:B------:R-:W-:-:S03]  /*84a0*/  IMAD.MOV.U32 R5, RZ, RZ, 0x3da8ff83 ;  /* 0x3da8ff83ff057424 */ /* 0x000fc600078e00ff */
[----:B------:R-:W-:Y:S02]  /*84b0*/  FSEL R34, R34, -8.06006814911005101289e+34, !P0 ;  /* 0xf9785eba22227808 */ /* 0x000fe40004000000 */
[----:B------:R-:W-:Y:S01]  /*84c0*/  FSEL R35, -R5, 0.11223486810922622681, !P0 ;  /* 0x3de5db6505237808 */ /* 0x000fe20004000100 */
[----:B0-----:R-:W-:-:S06]  /*84d0*/  IMAD.WIDE R2, R0, 0x8, R36 ;  /* 0x0000000800027825 */ /* 0x001fcc00078e0224 */
[----:B------:R-:W4:Y:S01]  /*84e0*/  LDG.E.64 R2, desc[UR36][R2.64] ;  /* 0x0000002402027981 */ /* 0x000f22000c1e1b00 */
[----:B--2---:R-:W-:Y:S01]  /*84f0*/  DFMA R34, R32, R34, R8 ;  /* 0x000000222022722b */ /* 0x004fe20000000008 */
[----:B------:R-:W0:Y:S02]  /*8500*/  LDC.64 R8, c[0x0][0x3a8] ;  /* 0x0000ea00ff087b82 */ /* 0x000e240000000a00 */
[----:B0-----:R-:W-:-:S06]  /*8510*/  IMAD.WIDE R8, R0, 0x8, R8 ;  /* 0x0000000800087825 */ /* 0x001fcc00078e0208 */
[----:B------:R-:W2:Y:S01]  /*8520*/  LDG.E.64 R8, desc[UR36][R8.64] ;  /* 0x0000002408087981 */ /* 0x000ea2000c1e1b00 */
        /* <DEDUP_REMOVED lines=8> */
[----:B------:R-:W-:-:S06]  /*85b0*/  FSEL R13, R11, R21, !P0 ;  /* 0x000000150b0d7208 */ /* 0x000fcc0004000000 */
[----:B------:R-:W-:Y:S01]  /*85c0*/  DADD R10, RZ, -R12 ;  /* 0x00000000ff0a7229 */ /* 0x000fe2000000080c */
[----:B------:R-:W-:Y:S01]  /*85d0*/  LOP3.LUT P0, RZ, R4, 0x2, RZ, 0xc0, !PT ;  /* 0x0000000204ff7812 */ /* 0x000fe2000780c0ff */
[----:B-----5:R-:W-:Y:S02]  /*85e0*/  DADD R30, -R30, 1 ;  /* 0x3ff000001e1e7429 */ /* 0x020fe40000000100 */
[----:B------:R-:W-:-:S06]  /*85f0*/  DADD R2, R2, -1 ;  /* 0xbff0000002027429 */ /* 0x000fcc0000000000 */
[----:B------:R-:W-:Y:S02]  /*8600*/  FSEL R12, R12, R10, !P0 ;  /* 0x0000000a0c0c7208 */ /* 0x000fe40004000000 */
[----:B------:R-:W-:-:S06]  /*8610*/  FSEL R13, R13, R11, !P0 ;  /* 0x0000000b0d0d7208 */ /* 0x000fcc0004000000 */
[----:B------:R-:W-:Y:S01]  /*8620*/  DMUL R12, R30, R12 ;  /* 0x0000000c1e0c7228 */ /* 0x000fe20000000000 */
[----:B------:R-:W-:Y:S01]  /*8630*/  BSSY.RECONVERGENT B1, `(.L_x_124) ;  /* 0x000001e000017945 */ /* 0x000fe20003800200 */
[----:B--2---:R-:W-:-:S08]  /*8640*/  DMUL R8, R28, R8 ;  /* 0x000000081c087228 */ /* 0x004fd00000000000 */
[----:B------:R-:W-:Y:S02]  /*8650*/  DFMA R12, R8, R2, R12 ;  /* 0x00000002080c722b */ /* 0x000fe4000000000c */
[----:B------:R-:W-:-:S06]  /*8660*/  DADD R8, -RZ, |R6| ;  /* 0x00000000ff087229 */ /* 0x000fcc0000000506 */
[--C-:B------:R-:W-:Y:S02]  /*8670*/  DADD R10, -RZ, |R12|.reuse ;  /* 0x00000000ff0a7229 */ /* 0x100fe4000000050c */
[----:B------:R-:W-:-:S08]  /*8680*/  DSETP.GT.AND P2, PT, |R6|, |R12|, PT ;  /* 0x4000000c0600722a */ /* 0x000fd00003f44200 */
[----:B------:R-:W-:-:S04]  /*8690*/  FSEL R15, R9, R11, P2 ;  /* 0x0000000b090f7208 */ /* 0x000fc80001000000 */
[----:B------:R-:W0:Y:S01]  /*86a0*/  MUFU.RCP64H R3, R15 ;  /* 0x0000000f00037308 */ /* 0x000e220000001800 */
[----:B------:R-:W-:Y:S01]  /*86b0*/  FSEL R14, R8, R10, P2 ;  /* 0x0000000a080e7208 */ /* 0x000fe20001000000 */
[----:B------:R-:W-:-:S06]  /*86c0*/  IMAD.MOV.U32 R2, RZ, RZ, 0x1 ;  /* 0x00000001ff027424 */ /* 0x000fcc00078e00ff */
[----:B0-----:R-:W-:-:S08]  /*86d0*/  DFMA R4, -R14, R2, 1 ;  /* 0x3ff000000e04742b */ /* 0x001fd00000000102 */
[----:B------:R-:W-:-:S08]  /*86e0*/  DFMA R4, R4, R4, R4 ;  /* 0x000000040404722b */ /* 0x000fd00000000004 */
[----:B------:R-:W-:-:S08]  /*86f0*/  DFMA R4, R2, R4, R2 ;  /* 0x000000040204722b */ /* 0x000fd00000000002 */
[----:B------:R-:W-:Y:S01]  /*8700*/  DFMA R2, -R14, R4, 1 ;  /* 0x3ff000000e02742b */ /* 0x000fe20000000104 */
[----:B------:R-:W-:Y:S02]  /*8710*/  FSEL R10, R10, R8, P2 ;  /* 0x000000080a0a7208 */ /* 0x000fe40001000000 */
[----:B------:R-:W-:-:S05]  /*8720*/  FSEL R11, R11, R9, P2 ;  /* 0x000000090b0b7208 */ /* 0x000fca0001000000 */
[----:B------:R-:W-:-:S08]  /*8730*/  DFMA R2, R4, R2, R4 ;  /* 0x000000020402722b */ /* 0x000fd00000000004 */
[----:B------:R-:W-:-:S08]  /*8740*/  DMUL R4, R2, R10 ;  /* 0x0000000a02047228 */ /* 0x000fd00000000000 */
[----:B------:R-:W-:-:S08]  /*8750*/  DFMA R8, -R14, R4, R10 ;  /* 0x000000040e08722b */ /* 0x000fd0000000010a */
[----:B------:R-:W-:Y:S01]  /*8760*/  DFMA R2, R2, R8, R4 ;  /* 0x000000080202722b */ /* 0x000fe20000000004 */
[----:B------:R-:W-:-:S09]  /*8770*/  FSETP.GEU.AND P1, PT, |R11|, 6.5827683646048100446e-37, PT ;  /* 0x036000000b00780b */ /* 0x000fd20003f2e200 */
[----:B------:R-:W-:-:S05]  /*8780*/  FFMA R4, RZ, R15, R3 ;  /* 0x0000000fff047223 */ /* 0x000fca0000000003 */
[----:B------:R-:W-:-:S13]  /*8790*/  FSETP.GT.AND P0, PT, |R4|, 1.469367938527859385e-39, PT ;  /* 0x001000000400780b */ /* 0x000fda0003f04200 */
[----:B------:R-:W-:Y:S05]  /*87a0*/  @P0 BRA P1, `(.L_x_125) ;  /* 0x0000000000180947 */ /* 0x000fea0000800000 */
[----:B------:R-:W-:Y:S01]  /*87b0*/  MOV R20, R14 ;  /* 0x0000000e00147202 */ /* 0x000fe20000000f00 */
[----:B------:R-:W-:Y:S01]  /*87c0*/  IMAD.MOV.U32 R25, RZ, RZ, R15 ;  /* 0x000000ffff197224 */ /* 0x000fe200078e000f */
[----:B------:R-:W-:-:S07]  /*87d0*/  MOV R2, 0x87f0 ;  /* 0x000087f000027802 */ /* 0x000fce0000000f00 */
[----:B------:R-:W-:Y:S05]  /*87e0*/  CALL.REL.NOINC `($__internal_0_$__cuda_sm20_div_rn_f64_full) ;  /* 0x0000001c00087944 */ /* 0x000fea0003c00000 */
[----:B------:R-:W-:Y:S02]  /*87f0*/  IMAD.MOV.U32 R2, RZ, RZ, R5 ;  /* 0x000000ffff027224 */ /* 0x000fe400078e0005 */
[----:B------:R-:W-:-:S07]  /*8800*/  IMAD.MOV.U32 R3, RZ, RZ, R10 ;  /* 0x000000ffff037224 */ /* 0x000fce00078e000a */
.L_x_125:
[----:B------:R-:W-:Y:S05]  /*8810*/  BSYNC.RECONVERGENT B1 ;  /* 0x0000000000017941 */ /* 0x000fea0003800200 */
.L_x_124:
[----:B------:R-:W-:Y:S01]  /*8820*/  DMUL R4, R2, R2 ;  /* 0x0000000202047228 */ /* 0x000fe20000000000 */
[----:B------:R-:W-:Y:S01]  /*8830*/  IMAD.MOV.U32 R8, RZ, RZ, -0x2449a4b7 ;  /* 0xdbb65b49ff087424 */ /* 0x000fe200078e00ff */
[----:B------:R-:W-:Y:S01]  /*8840*/  UMOV UR4, 0x2a25ff7e ;  /* 0x2a25ff7e00047882 */ /* 0x000fe20000000000 */
[----:B------:R-:W-:Y:S01]  /*8850*/  IMAD.MOV.U32 R9, RZ, RZ, 0x3f2d3b63 ;  /* 0x3f2d3b63ff097424 */ /* 0x000fe200078e00ff */
[----:B------:R-:W-:Y:S01]  /*8860*/  UMOV UR5, 0x3ef53e1d ;  /* 0x3ef53e1d00057882 */ /* 0x000fe20000000000 */
[----:B------:R-:W-:Y:S01]  /*8870*/  ISETP.GE.AND P1, PT, R13, RZ, PT ;  /* 0x000000ff0d00720c */ /* 0x000fe20003f26270 */
[----:B------:R-:W-:Y:S01]  /*8880*/  DSETP.NEU.AND P3, PT, R14, RZ, PT ;  /* 0x000000ff0e00722a */ /* 0x000fe20003f6d000 */
[----:B------:R-:W-:Y:S01]  /*8890*/  @P2 MOV R10, 0x54442d18 ;  /* 0x54442d18000a2802 */ /* 0x000fe20000000f00 */
[----:B------:R-:W-:Y:S01]  /*88a0*/  @P2 IMAD.MOV.U32 R11, RZ, RZ, 0x3ff921fb ;  /* 0x3ff921fbff0b2424 */ /* 0x000fe200078e00ff */
[----:B------:R-:W-:Y:S01]  /*88b0*/  DFMA R8, R4, -UR4, R8 ;  /* 0x8000000404087c2b */ /* 0x000fe20008000008 */
[----:B------:R-:W-:Y:S01]  /*88c0*/  UMOV UR4, 0x8dde082e ;  /* 0x8dde082e00047882 */ /* 0x000fe20000000000 */
[----:B------:R-:W-:Y:S01]  /*88d0*/  UMOV UR5, 0x3f531278 ;  /* 0x3f53127800057882 */ /* 0x000fe20000000000 */
[----:B------:R-:W-:-:S05]  /*88e0*/  @P2 PLOP3.LUT P0, PT, P1, PT, PT, 0x80, 0x8 ;  /* 0x000000000008281c */ /* 0x000fca0000f0f070 */
[----:B------:R-:W-:Y:S01]  /*88f0*/  DFMA R8, R4, R8, -UR4 ;  /* 0x8000000404087e2b */ /* 0x000fe20008000008 */
[----:B------:R-:W-:Y:S01]  /*8900*/  UMOV UR4, 0xc8249315 ;  /* 0xc824931500047882 */ /* 0x000fe20000000000 */
[----:B------:R-:W-:Y:S01]  /*8910*/  UMOV UR5, 0x3f6f9690 ;  /* 0x3f6f969000057882 */ /* 0x000fe20000000000 */
[----:B------:R-:W-:-:S05]  /*8920*/  @P3 IMAD.MOV.U32 R15, RZ, RZ, 0x4002d97c ;  /* 0x4002d97cff0f3424 */ /* 0x000fca00078e00ff */
        /* <DEDUP_REMOVED lines=45> */
[----:B------:R-:W-:-:S08]  /*8c00*/  DFMA R8, R4, R8, -UR4 ;  /* 0x8000000404087e2b */ /* 0x000fd00008000008 */
[----:B------:R-:W-:Y:S01]  /*8c10*/  DMUL R8, R4, R8 ;  /* 0x0000000804087228 */ /* 0x000fe20000000000 */
[----:B------:R-:W-:Y:S02]  /*8c20*/  @!P2 IMAD.MOV.U32 R4, RZ, RZ, 0x54442d18 ;  /* 0x54442d18ff04a424 */ /* 0x000fe400078e00ff */
[----:B------:R-:W-:-:S05]  /*8c30*/  @!P2 IMAD.MOV.U32 R5, RZ, RZ, 0x400921fb ;  /* 0x400921fbff05a424 */ /* 0x000fca00078e00ff */
[----:B------:R-:W-:-:S08]  /*8c40*/  DFMA R8, R8, R2, R2 ;  /* 0x000000020808722b */ /* 0x000fd00000000002 */
[----:B------:R-:W-:Y:S02]  /*8c50*/  @P2 DADD R2, -RZ, -R8 ;  /* 0x00000000ff022229 */ /* 0x000fe40000000908 */
[----:B------:R-:W-:-:S08]  /*8c60*/  @!P2 DADD R4, -R8, R4 ;  /* 0x000000000804a229 */ /* 0x000fd00000000104 */
[----:B------:R-:W-:Y:S02]  /*8c70*/  @P2 FSEL R2, R8, R2, !P0 ;  /* 0x0000000208022208 */ /* 0x000fe40004000000 */
[----:B------:R-:W-:Y:S02]  /*8c80*/  @P2 FSEL R3, R9, R3, !P0 ;  /* 0x0000000309032208 */ /* 0x000fe40004000000 */
[----:B------:R-:W-:Y:S01]  /*8c90*/  @!P2 PLOP3.LUT P0, PT, P1, PT, PT, 0x80, 0x8 ;  /* 0x000000000008a81c */ /* 0x000fe20000f0f070 */
[----:B------:R-:W-:Y:S02]  /*8ca0*/  @P3 DSETP.NEU.AND P1, PT, |R12|, |R6|, PT ;  /* 0x400000060c00322a */ /* 0x000fe40003f2d200 */
[----:B------:R-:W-:Y:S01]  /*8cb0*/  DADD R12, |R6|, |R12| ;  /* 0x00000000060c7229 */ /* 0x000fe2000000060c */
[----:B------:R-:W-:Y:S01]  /*8cc0*/  @P3 FSEL R15, R15, 1.8213495016098022461, !P0 ;  /* 0x3fe921fb0f0f3808 */ /* 0x000fe20004000000 */
[----:B------:R-:W-:Y:S01]  /*8cd0*/  @P2 DADD R2, R2, R10 ;  /* 0x0000000002022229 */ /* 0x000fe2000000000a */
[----:B------:R-:W0:Y:S05]  /*8ce0*/  LDC.64 R10, c[0x0][0x3c8] ;  /* 0x0000f200ff0a7b82 */ /* 0x000e2a0000000a00 */
[----:B------:R-:W-:Y:S01]  /*8cf0*/  @!P2 FSEL R3, R5, R9, !P0 ;  /* 0x000000090503a208 */ /* 0x000fe20004000000 */
[----:B------:R-:W-:Y:S01]  /*8d00*/  @P3 IMAD.MOV.U32 R9, RZ, RZ, 0x7f3321d2 ;  /* 0x7f3321d2ff093424 */ /* 0x000fe200078e00ff */
[----:B------:R-:W-:-:S02]  /*8d10*/  @!P2 FSEL R2, R4, R8, !P0 ;  /* 0x000000080402a208 */ /* 0x000fc40004000000 */
[----:B------:R-:W-:Y:S02]  /*8d20*/  @P3 FSEL R3, R15, R3, !P1 ;  /* 0x000000030f033208 */ /* 0x000fe40004800000 */
[----:B------:R-:W-:Y:S02]  /*8d30*/  @P3 FSEL R9, R9, 3.37028055040000000000e+12, !P0 ;  /* 0x54442d1809093808 */ /* 0x000fe40004000000 */
[----:B------:R-:W-:Y:S01]  /*8d40*/  @!P3 FSEL R5, RZ, 2.1426990032196044922, P0 ;  /* 0x400921fbff05b808 */ /* 0x000fe20000000000 */
[----:B------:R-:W-:Y:S01]  /*8d50*/  @P3 IMAD.MOV.U32 R5, RZ, RZ, R3 ;  /* 0x000000ffff053224 */ /* 0x000fe200078e0003 */
[----:B------:R-:W-:Y:S02]  /*8d60*/  @P3 FSEL R2, R9, R2, !P1 ;  /* 0x0000000209023208 */ /* 0x000fe40004800000 */
[----:B------:R-:W-:Y:S01]  /*8d70*/  @!P3 FSEL R4, RZ, 3.37028055040000000000e+12, P0 ;  /* 0x54442d18ff04b808 */ /* 0x000fe20000000000 */
[----:B------:R-:W-:Y:S01]  /*8d80*/  DSETP.NAN.AND P0, PT, R12, R12, PT ;  /* 0x0000000c0c00722a */ /* 0x000fe20003f08000 */
[----:B------:R-:W-:Y:S01]  /*8d90*/  LOP3.LUT R7, R5, 0x80000000, R7, 0xb8, !PT ;  /* 0x8000000005077812 */ /* 0x000fe200078eb807 */
[----:B------:R-:W-:-:S04]  /*8da0*/  @P3 IMAD.MOV.U32 R4, RZ, RZ, R2 ;  /* 0x000000ffff043224 */ /* 0x000fc800078e0002 */
[----:B------:R-:W-:Y:S01]  /*8db0*/  FSEL R5, R13, R7, P0 ;  /* 0x000000070d057208 */ /* 0x000fe20000000000 */
[----:B0-----:R-:W-:Y:S01]  /*8dc0*/  IMAD.WIDE R2, R0, 0x8, R10 ;  /* 0x0000000800027825 */ /* 0x001fe200078e020a */
[----:B------:R-:W-:-:S03]  /*8dd0*/  FSEL R4, R12, R4, P0 ;  /* 0x000000040c047208 */ /* 0x000fc60000000000 */
[----:B------:R-:W-:Y:S02]  /*8de0*/  VIADD R0, R0, 0x1 ;  /* 0x0000000100007836 */ /* 0x000fe40000000000 */
[----:B------:R0:W-:Y:S03]  /*8df0*/  STG.E.64 desc[UR36][R2.64], R4 ;  /* 0x0000000402007986 */ /* 0x0001e6000c101b24 */
[----:B------:R-:W-:-:S13]  /*8e00*/  ISETP.GE.AND P0, PT, R0, R19, PT ;  /* 0x000000130000720c */ /* 0x000fda0003f06270 */
[----:B0-----:R-:W-:Y:S05]  /*8e10*/  @!P0 BRA `(.L_x_126) ;  /* 0xfffffff000b48947 */ /* 0x001fea000383ffff */
[----:B------:R-:W-:Y:S05]  /*8e20*/  BRA `(.L_x_99) ;  /* 0x0000000c00347947 */ /* 0x000fea0003800000 */
.L_x_121:
[----:B------:R-:W-:-:S13]  /*8e30*/  ISETP.GE.AND P0, PT, R17, 0x1, PT ;  /* 0x000000011100780c */ /* 0x000fda0003f06270 */
[----:B------:R-:W-:Y:S05]  /*8e40*/  @!P0 EXIT ;  /* 0x000000000000894d */ /* 0x000fea0003800000 */
[----:B------:R-:W-:-:S07]  /*8e50*/  IMAD.MOV.U32 R0, RZ, RZ, R16 ;  /* 0x000000ffff007224 */ /* 0x000fce00078e0010 */
.L_x_131:
[----:B------:R-:W0:Y:S01]  /*8e60*/  LDC.64 R28, c[0x0][0x3c0] ;  /* 0x0000f000ff1c7b82 */ /* 0x000e220000000a00 */
[----:B---3--:R-:W2:Y:S07]  /*8e70*/  LDG.E.64 R10, desc[UR36][R22.64] ;  /* 0x00000024160a7981 */ /* 0x008eae000c1e1b00 */
[----:B------:R-:W1:Y:S08]  /*8e80*/  LDC.64 R8, c[0x0][0x3b0] ;  /* 0x0000ec00ff087b82 */ /* 0x000e700000000a00 */
[----:B------:R-:W3:Y:S01]  /*8e90*/  LDC.64 R30, c[0x0][0x3d8] ;  /* 0x0000f600ff1e7b82 */ /* 0x000ee20000000a00 */
[----:B0-----:R-:W-:-:S06]  /*8ea0*/  IMAD.WIDE R28, R0, 0x8, R28 ;  /* 0x00000008001c7825 */ /* 0x001fcc00078e021c */
[----:B------:R-:W4:Y:S01]  /*8eb0*/  LDG.E.64 R28, desc[UR36][R28.64] ;  /* 0x000000241c1c7981 */ /* 0x000f22000c1e1b00 */
[----:B-1----:R-:W-:-:S05]  /*8ec0*/  IMAD.WIDE R8, R0, 0x8, R8 ;  /* 0x0000000800087825 */ /* 0x002fca00078e0208 */
[----:B------:R-:W4:Y:S01]  /*8ed0*/  LDG.E.64 R6, desc[UR36][R8.64] ;  /* 0x0000002408067981 */ /* 0x000f22000c1e1b00 */
[----:B---3--:R-:W-:-:S06]  /*8ee0*/  IMAD.WIDE R30, R0, 0x8, R30 ;  /* 0x00000008001e7825 */ /* 0x008fcc00078e021e */
[----:B------:R-:W5:Y:S01]  /*8ef0*/  LDG.E.64 R30, desc[UR36][R30.64] ;  /* 0x000000241e1e7981 */ /* 0x000f62000c1e1b00 */
[----:B------:R-:W-:Y:S01]  /*8f00*/  BSSY.RECONVERGENT B2, `(.L_x_127) ;  /* 0x000001b000027945 */ /* 0x000fe20003800200 */
[----:B--2---:R-:W-:-:S14]  /*8f10*/  DSETP.NEU.AND P0, PT, |R10|, +INF , PT ;  /* 0x7ff000000a00742a */ /* 0x004fdc0003f0d200 */
[----:B------:R-:W-:Y:S01]  /*8f20*/  @!P0 DMUL R2, RZ, R10 ;  /* 0x0000000aff028228 */ /* 0x000fe20000000000 */
[----:B------:R-:W-:Y:S01]  /*8f30*/  @!P0 MOV R4, RZ ;  /* 0x000000ff00048202 */ /* 0x000fe20000000f00 */
[----:B----4-:R-:W-:Y:S01]  /*8f40*/  DMUL R6, R6, R28 ;  /* 0x0000001c06067228 */ /* 0x010fe20000000000 */
[----:B------:R-:W-:Y:S10]  /*8f50*/  @!P0 BRA `(.L_x_128) ;  /* 0x0000000000548947 */ /* 0x000ff40003800000 */
        /* <DEDUP_REMOVED lines=20> */
[----:B------:R-:W-:-:S07]  /*90a0*/  IMAD.MOV.U32 R4, RZ, RZ, R8 ;  /* 0x000000ffff047224 */ /* 0x000fce00078e0008 */
.L_x_128:
[----:B------:R-:W-:Y:S05]  /*90b0*/  BSYNC.RECONVERGENT B2 ;  /* 0x0000000000027941 */ /* 0x000fea0003800200 */
.L_x_127:
[----:B------:R-:W-:Y:S02]  /*90c0*/  IMAD.SHL.U32 R5, R4, 0x40, RZ ;  /* 0x0000004004057824 */ /* 0x000fe400078e00ff */
[----:B------:R-:W-:Y:S01]  /*90d0*/  IMAD.MOV.U32 R34, RZ, RZ, 0x20fd8164 ;  /* 0x20fd8164ff227424 */ /* 0x000fe200078e00ff */
[----:B------:R-:W-:Y:S01]  /*90e0*/  DMUL R32, R2, R2 ;  /* 0x0000000202207228 */ /* 0x000fe20000000000 */
[----:B------:R-:W0:Y:S01]  /*90f0*/  LDC.64 R36, c[0x0][0x3e0] ;  /* 0x0000f800ff247b82 */ /* 0x000e220000000a00 */
[----:B------:R-:W-:-:S04]  /*9100*/  LOP3.LUT R5, R5, 0x40, RZ, 0xc0, !PT ;  /* 0x0000004005057812 */ /* 0x000fc800078ec0ff */
[----:B------:R-:W-:-:S05]  /*9110*/  IADD3 R20, P0, PT, R5, UR38, RZ ;  /* 0x0000002605147c10 */ /* 0x000fca000ff1e0ff */
[----:B------:R-:W-:-:S05]  /*9120*/  IMAD.X R21, RZ, RZ, UR39, P0 ;  /* 0x00000027ff157e24 */ /* 0x000fca00080e06ff */
[----:B------:R-:W2:Y:S04]  /*9130*/  LDG.E.128.CONSTANT R8, desc[UR36][R20.64] ;  /* 0x0000002414087981 */ /* 0x000ea8000c1e9d00 */
[----:B------:R-:W3:Y:S01]  /*9140*/  LDG.E.128.CONSTANT R24, desc[UR36][R20.64+0x10] ;  /* 0x0000102414187981 */ /* 0x000ee2000c1e9d00 */
[----:B------:R-:W-:-:S03]  /*9150*/  LOP3.LUT R5, R4, 0x1, RZ, 0xc0, !PT ;  /* 0x0000000104057812 */ /* 0x000fc600078ec0ff */
[----:B------:R1:W4:Y:S01]  /*9160*/  LDG.E.128.CONSTANT R12, desc[UR36][R20.64+0x20] ;  /* 0x00002024140c7981 */ /* 0x000322000c1e9d00 */
[----:B------:R-:W-:Y:S01]  /*9170*/  ISETP.NE.U32.AND P0, PT, R5, 0x1, PT ;  /* 0x000000010500780c */ /* 0x000fe20003f05070 */
[----:B------:R-:W-:-:S03]  /*9180*/  IMAD.MOV.U32 R5, RZ, RZ, 0x3da8ff83 ;  /* 0x3da8ff83ff057424 */ /* 0x000fc600078e00ff */
[----:B------:R-:W-:Y:S02]  /*9190*/  FSEL R34, R34, -8.06006814911005101289e+34, !P0 ;  /* 0xf9785eba22227808 */ /* 0x000fe40004000000 */
[----:B------:R-:W-:-:S06]  /*91a0*/  FSEL R35, -R5, 0.11223486810922622681, !P0 ;  /* 0x3de5db6505237808 */ /* 0x000fcc0004000100 */
[----:B--2---:R-:W-:Y:S01]  /*91b0*/  DFMA R34, R32, R34, R8 ;  /* 0x000000222022722b */ /* 0x004fe20000000008 */
[----:B------:R-:W1:Y:S02]  /*91c0*/  LDC.64 R8, c[0x0][0x3a8] ;  /* 0x0000ea00ff087b82 */ /* 0x000e640000000a00 */
[----:B-1----:R-:W-:-:S04]  /*91d0*/  IMAD.WIDE R20, R0, 0x8, R8 ;  /* 0x0000000800147825 */ /* 0x002fc800078e0208 */
[----:B0-----:R-:W-:Y:S02]  /*91e0*/  IMAD.WIDE R8, R0, 0x8, R36 ;  /* 0x0000000800087825 */ /* 0x001fe400078e0224 */
[----:B------:R-:W2:Y:S04]  /*91f0*/  LDG.E.64 R20, desc[UR36][R20.64] ;  /* 0x0000002414147981 */ /* 0x000ea8000c1e1b00 */
[----:B------:R-:W2:Y:S01]  /*9200*/  LDG.E.64 R8, desc[UR36][R8.64] ;  /* 0x0000002408087981 */ /* 0x000ea2000c1e1b00 */
[----:B------:R-:W-:Y:S01]  /*9210*/  DFMA R10, R32, R34, R10 ;  /* 0x00000022200a722b */ /* 0x000fe2000000000a */
[----:B------:R-:W-:Y:S01]  /*9220*/  BSSY.RECONVERGENT B1, `(.L_x_129) ;  /* 0x000002d000017945 */ /* 0x000fe20003800200 */
[----:B-----5:R-:W-:-:S06]  /*9230*/  DADD R30, -R30, 1 ;  /* 0x3ff000001e1e7429 */ /* 0x020fcc0000000100 */
        /* <DEDUP_REMOVED lines=11> */
[----:B------:R-:W-:Y:S02]  /*92f0*/  FSEL R13, R11, R3, !P0 ;  /* 0x000000030b0d7208 */ /* 0x000fe40004000000 */
[----:B------:R-:W-:-:S04]  /*9300*/  MOV R2, 0x1 ;  /* 0x0000000100027802 */ /* 0x000fc80000000f00 */
[----:B------:R-:W-:Y:S02]  /*9310*/  DMUL R12, R30, R12 ;  /* 0x0000000c1e0c7228 */ /* 0x000fe40000000000 */
[----:B--2---:R-:W-:Y:S02]  /*9320*/  DMUL R20, R28, R20 ;  /* 0x000000141c147228 */ /* 0x004fe40000000000 */
[----:B------:R-:W-:-:S08]  /*9330*/  DADD R8, -R8, 1 ;  /* 0x3ff0000008087429 */ /* 0x000fd00000000100 */
[----:B------:R-:W-:Y:S02]  /*9340*/  DFMA R12, R20, R8, R12 ;  /* 0x00000008140c722b */ /* 0x000fe4000000000c */
[----:B------:R-:W-:-:S06]  /*9350*/  DADD R8, -RZ, |R6| ;  /* 0x00000000ff087229 */ /* 0x000fcc0000000506 */
[--C-:B------:R-:W-:Y:S02]  /*9360*/  DADD R10, -RZ, |R12|.reuse ;  /* 0x00000000ff0a7229 */ /* 0x100fe4000000050c */
[----:B------:R-:W-:-:S08]  /*9370*/  DSETP.GT.AND P2, PT, |R6|, |R12|, PT ;  /* 0x4000000c0600722a */ /* 0x000fd00003f44200 */
[----:B------:R-:W-:Y:S02]  /*9380*/  FSEL R15, R9, R11, P2 ;  /* 0x0000000b090f7208 */ /* 0x000fe40001000000 */
[----:B------:R-:W-:Y:S02]  /*9390*/  FSEL R14, R8, R10, P2 ;  /* 0x0000000a080e7208 */ /* 0x000fe40001000000 */
[----:B------:R-:W0:Y:S01]  /*93a0*/  MUFU.RCP64H R3, R15 ;  /* 0x0000000f00037308 */ /* 0x000e220000001800 */
[----:B------:R-:W-:Y:S02]  /*93b0*/  FSEL R10, R10, R8, P2 ;  /* 0x000000080a0a7208 */ /* 0x000fe40001000000 */
[----:B------:R-:W-:-:S04]  /*93c0*/  FSEL R11, R11, R9, P2 ;  /* 0x000000090b0b7208 */ /* 0x000fc80001000000 */
[----:B------:R-:W-:Y:S01]  /*93d0*/  FSETP.GEU.AND P1, PT, |R11|, 6.5827683646048100446e-37, PT ;  /* 0x036000000b00780b */ /* 0x000fe20003f2e200 */
[----:B0-----:R-:W-:-:S08]  /*93e0*/  DFMA R4, -R14, R2, 1 ;  /* 0x3ff000000e04742b */ /* 0x001fd00000000102 */
[----:B------:R-:W-:-:S08]  /*93f0*/  DFMA R4, R4, R4, R4 ;  /* 0x000000040404722b */ /* 0x000fd00000000004 */
[----:B------:R-:W-:-:S08]  /*9400*/  DFMA R4, R2, R4, R2 ;  /* 0x000000040204722b */ /* 0x000fd00000000002 */
[----:B------:R-:W-:-:S08]  /*9410*/  DFMA R2, -R14, R4, 1 ;  /* 0x3ff000000e02742b */ /* 0x000fd00000000104 */
[----:B------:R-:W-:-:S08]  /*9420*/  DFMA R2, R4, R2, R4 ;  /* 0x000000020402722b */ /* 0x000fd00000000004 */
[----:B------:R-:W-:-:S08]  /*9430*/  DMUL R4, R2, R10 ;  /* 0x0000000a02047228 */ /* 0x000fd00000000000 */
[----:B------:R-:W-:-:S08]  /*9440*/  DFMA R8, -R14, R4, R10 ;  /* 0x000000040e08722b */ /* 0x000fd0000000010a */
[----:B------:R-:W-:-:S10]  /*9450*/  DFMA R2, R2, R8, R4 ;  /* 0x000000080202722b */ /* 0x000fd40000000004 */
[----:B------:R-:W-:-:S05]  /*9460*/  FFMA R4, RZ, R15, R3 ;  /* 0x0000000fff047223 */ /* 0x000fca0000000003 */
[----:B------:R-:W-:-:S13]  /*9470*/  FSETP.GT.AND P0, PT, |R4|, 1.469367938527859385e-39, PT ;  /* 0x001000000400780b */ /* 0x000fda0003f04200 */
[----:B------:R-:W-:Y:S05]  /*9480*/  @P0 BRA P1, `(.L_x_130) ;  /* 0x0000000000180947 */ /* 0x000fea0000800000 */
[----:B------:R-:W-:Y:S01]  /*9490*/  IMAD.MOV.U32 R20, RZ, RZ, R14 ;  /* 0x000000ffff147224 */ /* 0x000fe200078e000e */
[----:B------:R-:W-:Y:S01]  /*94a0*/  MOV R2, 0x94d0 ;  /* 0x000094d000027802 */ /* 0x000fe20000000f00 */
[----:B------:R-:W-:-:S07]  /*94b0*/  IMAD.MOV.U32 R25, RZ, RZ, R15 ;  /* 0x000000ffff197224 */ /* 0x000fce00078e000f */
[----:B------:R-:W-:Y:S05]  /*94c0*/  CALL.REL.NOINC `($__internal_0_$__cuda_sm20_div_rn_f64_full) ;  /* 0x0000000c00d07944 */ /* 0x000fea0003c00000 */
[----:B------:R-:W-:Y:S02]  /*94d0*/  IMAD.MOV.U32 R2, RZ, RZ, R5 ;  /* 0x000000ffff027224 */ /* 0x000fe400078e0005 */
[----:B------:R-:W-:-:S07]  /*94e0*/  IMAD.MOV.U32 R3, RZ, RZ, R10 ;  /* 0x000000ffff037224 */ /* 0x000fce00078e000a */
.L_x_130:
[----:B------:R-:W-:Y:S05]  /*94f0*/  BSYNC.RECONVERGENT B1 ;  /* 0x0000000000017941 */ /* 0x000fea0003800200 */
.L_x_129:
[----:B------:R-:W-:Y:S01]  /*9500*/  DMUL R4, R2, R2 ;  /* 0x0000000202047228 */ /* 0x000fe20000000000 */
[----:B------:R-:W-:Y:S01]  /*9510*/  IMAD.MOV.U32 R8, RZ, RZ, -0x2449a4b7 ;  /* 0xdbb65b49ff087424 */ /* 0x000fe200078e00ff */
[----:B------:R-:W-:Y:S01]  /*9520*/  UMOV UR4, 0x2a25ff7e ;  /* 0x2a25ff7e00047882 */ /* 0x000fe20000000000 */
[----:B------:R-:W-:Y:S01]  /*9530*/  IMAD.MOV.U32 R9, RZ, RZ, 0x3f2d3b63 ;  /* 0x3f2d3b63ff097424 */ /* 0x000fe200078e00ff */
[----:B------:R-:W-:Y:S01]  /*9540*/  UMOV UR5, 0x3ef53e1d ;  /* 0x3ef53e1d00057882 */ /* 0x000fe20000000000 */
[----:B------:R-:W-:Y:S01]  /*9550*/  ISETP.GE.AND P1, PT, R13, RZ, PT ;  /* 0x000000ff0d00720c */ /* 0x000fe20003f26270 */
[----:B------:R-:W-:Y:S01]  /*9560*/  DSETP.NEU.AND P3, PT, R14, RZ, PT ;  /* 0x000000ff0e00722a */ /* 0x000fe20003f6d000 */
[----:B------:R-:W-:Y:S02]  /*9570*/  @P2 IMAD.MOV.U32 R10, RZ, RZ, 0x54442d18 ;  /* 0x54442d18ff0a2424 */ /* 0x000fe400078e00ff */
[----:B------:R-:W-:Y:S01]  /*9580*/  DFMA R8, R4, -UR4, R8 ;  /* 0x8000000404087c2b */ /* 0x000fe20008000008 */
[----:B------:R-:W-:Y:S01]  /*9590*/  UMOV UR4, 0x8dde082e ;  /* 0x8dde082e00047882 */ /* 0x000fe20000000000 */
[----:B------:R-:W-:Y:S01]  /*95a0*/  UMOV UR5, 0x3f531278 ;  /* 0x3f53127800057882 */ /* 0x000fe20000000000 */
[----:B------:R-:W-:Y:S01]  /*95b0*/  @P2 PLOP3.LUT P0, PT, P1, PT, PT, 0x80, 0x8 ;  /* 0x000000000008281c */ /* 0x000fe20000f0f070 */
[----:B------:R-:W-:-:S04]  /*95c0*/  @P2 IMAD.MOV.U32 R11, RZ, RZ, 0x3ff921fb ;  /* 0x3ff921fbff0b2424 */ /* 0x000fc800078e00ff */
        /* <DEDUP_REMOVED lines=51> */
[----:B------:R-:W-:Y:S01]  /*9900*/  @!P2 IMAD.MOV.U32 R4, RZ, RZ, 0x54442d18 ;  /* 0x54442d18ff04a424 */ /* 0x000fe200078e00ff */
[----:B------:R-:W-:-:S06]  /*9910*/  @!P2 MOV R5, 0x400921fb ;  /* 0x400921fb0005a802 */ /* 0x000fcc0000000f00 */
        /* <DEDUP_REMOVED lines=30> */
.L_x_99:
[----:B------:R-:W-:Y:S05]  /*9b00*/  BSYNC.RECONVERGENT B6 ;  /* 0x0000000000067941 */ /* 0x000fea0003800200 */
.L_x_56:
[----:B------:R-:W-:-:S13]  /*9b10*/  ISETP.GE.AND P0, PT, R17, 0x1, PT ;  /* 0x000000011100780c */ /* 0x000fda0003f06270 */
[----:B------:R-:W-:Y:S05]  /*9b20*/  @!P0 EXIT ;  /* 0x000000000000894d */ /* 0x000fea0003800000 */
[----:B------:R-:W-:Y:S01]  /*9b30*/  BSSY.RECONVERGENT B0, `(.L_x_132) ;  /* 0x000004e000007945 */ /* 0x000fe20003800200 */
[----:B------:R-:W-:-:S07]  /*9b40*/  MOV R13, R16 ;  /* 0x00000010000d7202 */ /* 0x000fce0000000f00 */
.L_x_140:
[----:B0-----:R-:W0:Y:S08]  /*9b50*/  LDC.64 R8, c[0x0][0x388] ;  /* 0x0000e200ff087b82 */ /* 0x001e300000000a00 */
[----:B------:R-:W1:Y:S01]  /*9b60*/  LDC.64 R2, c[0x0][0x3c8] ;  /* 0x0000f200ff027b82 */ /* 0x000e620000000a00 */
[----:B0-----:R-:W-:-:S05]  /*9b70*/  IMAD.WIDE R8, R13, 0x8, R8 ;  /* 0x000000080d087825 */ /* 0x001fca00078e0208 */
[----:B------:R-:W2:Y:S01]  /*9b80*/  LDG.E.64 R6, desc[UR36][R8.64] ;  /* 0x0000002408067981 */ /* 0x000ea2000c1e1b00 */
[----:B-1----:R-:W-:-:S05]  /*9b90*/  IMAD.WIDE R4, R13, 0x8, R2 ;  /* 0x000000080d047825 */ /* 0x002fca00078e0202 */
[----:B------:R-:W2:Y:S01]  /*9ba0*/  LDG.E.64 R10, desc[UR36][R4.64] ;  /* 0x00000024040a7981 */ /* 0x000ea2000c1e1b00 */
[----:B------:R-:W-:Y:S01]  /*9bb0*/  VIADD R13, R13, 0x1 ;  /* 0x000000010d0d7836 */ /* 0x000fe20000000000 */
[----:B------:R-:W-:Y:S04]  /*9bc0*/  BSSY.RECONVERGENT B1, `(.L_x_133) ;  /* 0x0000042000017945 */ /* 0x000fe80003800200 */
[----:B------:R-:W-:Y:S01]  /*9bd0*/  ISETP.GE.AND P1, PT, R13, R19, PT ;  /* 0x000000130d00720c */ /* 0x000fe20003f26270 */
[----:B--2---:R-:W-:-:S10]  /*9be0*/  DADD R6, R6, R10 ;  /* 0x0000000006067229 */ /* 0x004fd4000000000a */
        /* <DEDUP_REMOVED lines=13> */
.L_x_134:
[----:B------:R-:W-:Y:S01]  /*9cc0*/  UMOV UR4, 0x54442eea ;  /* 0x54442eea00047882 */ /* 0x000fe20000000000 */
[----:B------:R-:W-:Y:S01]  /*9cd0*/  UMOV UR5, 0x401921fb ;  /* 0x401921fb00057882 */ /* 0x000fe20000000000 */
[----:B------:R-:W-:Y:S01]  /*9ce0*/  IMAD.MOV.U32 R10, RZ, RZ, R6 ;  /* 0x000000ffff0a7224 */ /* 0x000fe200078e0006 */
[----:B------:R-:W-:Y:S01]  /*9cf0*/  DSETP.GE.AND P0, PT, R8, UR4, PT ;  /* 0x0000000408007e2a */ /* 0x000fe2000bf06000 */
[----:B------:R-:W-:-:S13]  /*9d00*/  IMAD.MOV.U32 R11, RZ, RZ, R7 ;  /* 0x000000ffff0b7224 */ /* 0x000fda00078e0007 */
[----:B------:R-:W-:Y:S05]  /*9d10*/  @!P0 BRA `(.L_x_135) ;  /* 0x0000000000b08947 */ /* 0x000fea0003800000 */
[----:B------:R-:W-:Y:S01]  /*9d20*/  ISETP.GT.U32.AND P0, PT, R9, 0xfffff, PT ;  /* 0x000fffff0900780c */ /* 0x000fe20003f04070 */
[----:B------:R-:W-:Y:S01]  /*9d30*/  BSSY.RECONVERGENT B2, `(.L_x_136) ;  /* 0x0000013000027945 */ /* 0x000fe20003800200 */
[----:B------:R-:W-:-:S11]  /*9d40*/  SHF.R.U32.HI R11, RZ, 0x14, R9 ;  /* 0x00000014ff0b7819 */ /* 0x000fd60000011609 */
[----:B------:R-:W-:-:S10]  /*9d50*/  @!P0 DMUL R8, R8, 1.80143985094819840000e+16 ;  /* 0x4350000008088828 */ /* 0x000fd40000000000 */
[C---:B------:R-:W-:Y:S02]  /*9d60*/  @!P0 LEA.HI R0, R9.reuse, R11, RZ, 0xc ;  /* 0x0000000b09008211 */ /* 0x040fe400078f60ff */
[----:B------:R-:W-:Y:S02]  /*9d70*/  LOP3.LUT R9, R9, 0xfffff, RZ, 0xc0, !PT ;  /* 0x000fffff09097812 */ /* 0x000fe400078ec0ff */
[----:B------:R-:W-:Y:S01]  /*9d80*/  MOV R15, R8 ;  /* 0x00000008000f7202 */ /* 0x000fe20000000f00 */
[----:B------:R-:W-:Y:S01]  /*9d90*/  @!P0 VIADD R11, R0, 0xffffffca ;  /* 0xffffffca000b8836 */ /* 0x000fe20000000000 */
[----:B------:R-:W-:-:S03]  /*9da0*/  LOP3.LUT R9, R9, 0x100000, RZ, 0xfc, !PT ;  /* 0x0010000009097812 */ /* 0x000fc600078efcff */
[----:B------:R-:W-:-:S07]  /*9db0*/  VIADD R0, R11, 0xfffffbff ;  /* 0xfffffbff0b007836 */ /* 0x000fce0000000000 */
.L_x_137:
        /* <DEDUP_REMOVED lines=11> */
.L_x_136:
        /* <DEDUP_REMOVED lines=14> */
[C---:B------:R-:W-:Y:S01]  /*9f50*/  @!P0 IADD3 R0, PT, PT, -R8.reuse, 0x1, RZ ;  /* 0x0000000108008810 */ /* 0x040fe20007ffe1ff */
[----:B------:R-:W-:-:S03]  /*9f60*/  @P0 VIADD R8, R8, 0xffffffff ;  /* 0xffffffff08080836 */ /* 0x000fc60000000000 */
[--C-:B------:R-:W-:Y:S02]  /*9f70*/  @!P0 SHF.R.U64 R9, R10, R0, R11.reuse ;  /* 0x000000000a098219 */ /* 0x100fe4000000120b */
[----:B------:R-:W-:Y:S02]  /*9f80*/  @P0 IADD3 R9, P2, PT, RZ, R10, RZ ;  /* 0x0000000aff090210 */ /* 0x000fe40007f5e0ff */
[----:B------:R-:W-:-:S03]  /*9f90*/  @!P0 SHF.R.U32.HI R15, RZ, R0, R11 ;  /* 0x00000000ff0f8219 */ /* 0x000fc6000001160b */
[----:B------:R-:W-:-:S08]  /*9fa0*/  @P0 IMAD.U32.X R15, R8, 0x100000, R11, P2 ;  /* 0x00100000080f0824 */ /* 0x000fd000010e040b */
.L_x_139:
[----:B------:R-:W-:Y:S05]  /*9fb0*/  BSYNC.RECONVERGENT B2 ;  /* 0x0000000000027941 */ /* 0x000fea0003800200 */
.L_x_138:
[----:B------:R-:W-:Y:S02]  /*9fc0*/  LOP3.LUT R11, R15, 0x80000000, R7, 0xb8, !PT ;  /* 0x800000000f0b7812 */ /* 0x000fe400078eb807 */
[----:B------:R-:W-:-:S07]  /*9fd0*/  MOV R10, R9 ;  /* 0x00000009000a7202 */ /* 0x000fce0000000f00 */
.L_x_135:
[----:B------:R-:W-:Y:S05]  /*9fe0*/  BSYNC.RECONVERGENT B1 ;  /* 0x0000000000017941 */ /* 0x000fea0003800200 */
.L_x_133:
[----:B------:R0:W-:Y:S01]  /*9ff0*/  STG.E.64 desc[UR36][R4.64], R10 ;  /* 0x0000000a04007986 */ /* 0x0001e2000c101b24 */
[----:B------:R-:W-:Y:S05]  /*a000*/  @!P1 BRA `(.L_x_140) ;  /* 0xfffffff800d09947 */ /* 0x000fea000383ffff */
[----:B------:R-:W-:Y:S05]  /*a010*/  BSYNC.RECONVERGENT B0 ;  /* 0x0000000000007941 */ /* 0x000fea0003800200 */
.L_x_132:
[C---:B0-----:R-:W-:Y:S01]  /*a020*/  VIADDMNMX R5, R16.reuse, 0x1, R19, !PT ;  /* 0x0000000110057846 */ /* 0x041fe20007800113 */
[----:B------:R-:W-:Y:S04]  /*a030*/  BSSY.RECONVERGENT B0, `(.L_x_141) ;  /* 0x0000017000007945 */ /* 0x000fe80003800200 */
[----:B------:R-:W-:Y:S02]  /*a040*/  IMAD.IADD R0, R5, 0x1, -R16 ;  /* 0x0000000105007824 */ /* 0x000fe400078e0a10 */
[----:B------:R-:W-:-:S03]  /*a050*/  IMAD.IADD R5, R16, 0x1, -R5 ;  /* 0x0000000110057824 */ /* 0x000fc600078e0a05 */
[----:B------:R-:W-:Y:S02]  /*a060*/  LOP3.LUT P0, R0, R0, 0x3, RZ, 0xc0, !PT ;  /* 0x0000000300007812 */ /* 0x000fe4000780c0ff */
[----:B------:R-:W-:-:S11]  /*a070*/  ISETP.GT.U32.AND P1, PT, R5, -0x4, PT ;  /* 0xfffffffc0500780c */ /* 0x000fd60003f24070 */
[----:B------:R-:W-:Y:S05]  /*a080*/  @!P0 BRA `(.L_x_142) ;  /* 0x0000000000448947 */ /* 0x000fea0003800000 */
[----:B------:R-:W0:Y:S01]  /*a090*/  LDC R5, c[0x0][0x3bc] ;  /* 0x0000ef00ff057b82 */ /* 0x000e220000000800 */
[----:B------:R-:W-:-:S07]  /*a0a0*/  IMAD.MOV R0, RZ, RZ, -R0 ;  /* 0x000000ffff007224 */ /* 0x000fce00078e0a00 */
[----:B------:R-:W0:Y:S08]  /*a0b0*/  LDC.64 R14, c[0x0][0x3f8] ;  /* 0x0000fe00ff0e7b82 */ /* 0x000e300000000a00 */
[----:B------:R-:W1:Y:S01]  /*a0c0*/  LDC.64 R20, c[0x0][0x3d0] ;  /* 0x0000f400ff147b82 */ /* 0x000e620000000a00 */
[----:B0-----:R-:W-:-:S07]  /*a0d0*/  IMAD.WIDE R4, R5, 0x8, R14 ;  /* 0x0000000805047825 */ /* 0x001fce00078e020e */
.L_x_143:
[----:B01----:R-:W-:-:S06]  /*a0e0*/  IMAD.WIDE R12, R16, 0x8, R20 ;  /* 0x00000008100c7825 */ /* 0x003fcc00078e0214 */
[----:B------:R-:W2:Y:S01]  /*a0f0*/  LDG.E.64 R12, desc[UR36][R12.64] ;  /* 0x000000240c0c7981 */ /* 0x000ea2000c1e1b00 */
[----:B------:R-:W-:-:S04]  /*a100*/  IMAD.WIDE R10, R16, 0x8, R14 ;  /* 0x00000008100a7825 */ /* 0x000fc800078e020e */
[C---:B------:R-:W-:Y:S01]  /*a110*/  IMAD.WIDE R6, R16.reuse, 0x8, R2 ;  /* 0x0000000810067825 */ /* 0x040fe200078e0202 */
[----:B--2---:R0:W-:Y:S05]  /*a120*/  STG.E.64 desc[UR36][R10.64], R12 ;  /* 0x0000000c0a007986 */ /* 0x0041ea000c101b24 */
[----:B------:R-:W2:Y:S01]  /*a130*/  LDG.E.64 R6, desc[UR36][R6.64] ;  /* 0x0000002406067981 */ /* 0x000ea2000c1e1b00 */
[----:B------:R-:W-:-:S04]  /*a140*/  IMAD.WIDE R8, R16, 0x8, R4 ;  /* 0x0000000810087825 */ /* 0x000fc800078e0204 */
[----:B------:R-:W-:Y:S02]  /*a150*/  VIADD R0, R0, 0x1 ;  /* 0x0000000100007836 */ /* 0x000fe40000000000 */
[----:B------:R-:W-:-:S03]  /*a160*/  VIADD R16, R16, 0x1 ;  /* 0x0000000110107836 */ /* 0x000fc60000000000 */
[----:B------:R-:W-:Y:S01]  /*a170*/  ISETP.NE.AND P0, PT, R0, RZ, PT ;  /* 0x000000ff0000720c */ /* 0x000fe20003f05270 */
[----:B--2---:R0:W-:-:S12]  /*a180*/  STG.E.64 desc[UR36][R8.64], R6 ;  /* 0x0000000608007986 */ /* 0x0041d8000c101b24 */
[----:B------:R-:W-:Y:S05]  /*a190*/  @P0 BRA `(.L_x_143) ;  /* 0xfffffffc00d00947 */ /* 0x000fea000383ffff */
.L_x_142:
[----:B------:R-:W-:Y:S05]  /*a1a0*/  BSYNC.RECONVERGENT B0 ;  /* 0x0000000000007941 */ /* 0x000fea0003800200 */
.L_x_141:
[----:B------:R-:W-:Y:S05]  /*a1b0*/  @P1 EXIT ;  /* 0x000000000000194d */ /* 0x000fea0003800000 */
[----:B------:R-:W1:Y:S01]  /*a1c0*/  LDCU.64 UR4, c[0x0][0x3f8] ;  /* 0x00007f00ff0477ac */ /* 0x000e620008000a00 */
[----:B------:R-:W2:Y:S08]  /*a1d0*/  LDC.64 R32, c[0x0][0x3c8] ;  /* 0x0000f200ff207b82 */ /* 0x000eb00000000a00 */
[----:B------:R-:W3:Y:S08]  /*a1e0*/  LDC.64 R30, c[0x0][0x3d0] ;  /* 0x0000f400ff1e7b82 */ /* 0x000ef00000000a00 */
[----:B------:R-:W4:Y:S01]  /*a1f0*/  LDC R5, c[0x0][0x3bc] ;  /* 0x0000ef00ff057b82 */ /* 0x000f220000000800 */
[----:B-1----:R-:W-:-:S04]  /*a200*/  UIADD3 UR4, UP0, UPT, UR4, 0x10, URZ ;  /* 0x0000001004047890 */ /* 0x002fc8000ff1e0ff */
[----:B------:R-:W-:Y:S02]  /*a210*/  UIADD3.X UR5, UPT, UPT, URZ, UR5, URZ, UP0, !UPT ;  /* 0x00000005ff057290 */ /* 0x000fe400087fe4ff */
[----:B------:R-:W-:Y:S01]  /*a220*/  IMAD.U32 R2, RZ, RZ, UR4 ;  /* 0x00000004ff027e24 */ /* 0x000fe2000f8e00ff */
[----:B--2---:R-:W-:-:S03]  /*a230*/  IADD3 R32, P1, PT, R32, 0x10, RZ ;  /* 0x0000001020207810 */ /* 0x004fc60007f3e0ff */
[----:B------:R-:W-:Y:S02]  /*a240*/  IMAD.U32 R3, RZ, RZ, UR5 ;  /* 0x00000005ff037e24 */ /* 0x000fe4000f8e00ff */
[----:B------:R-:W-:Y:S01]  /*a250*/  IMAD.X R33, RZ, RZ, R33, P1 ;  /* 0x000000ffff217224 */ /* 0x000fe200008e0621 */
[----:B---3--:R-:W-:-:S04]  /*a260*/  IADD3 R30, P0, PT, R30, 0x10, RZ ;  /* 0x000000101e1e7810 */ /* 0x008fc80007f1e0ff */
[----:B------:R-:W-:Y:S01]  /*a270*/  IADD3.X R31, PT, PT, RZ, R31, RZ, P0, !PT ;  /* 0x0000001fff1f7210 */ /* 0x000fe200007fe4ff */
[----:B----4-:R-:W-:-:S08]  /*a280*/  IMAD.WIDE R4, R5, 0x8, R2 ;  /* 0x0000000805047825 */ /* 0x010fd000078e0202 */
.L_x_144:
[----:B0-----:R-:W-:-:S05]  /*a290*/  IMAD.WIDE R6, R16, 0x8, R30 ;  /* 0x0000000810067825 */ /* 0x001fca00078e021e */
[----:B--2---:R-:W2:Y:S01]  /*a2a0*/  LDG.E.64 R14, desc[UR36][R6.64+-0x10] ;  /* 0xfffff024060e7981 */ /* 0x004ea2000c1e1b00 */
[----:B------:R-:W-:-:S04]  /*a2b0*/  IMAD.WIDE R8, R16, 0x8, R2 ;  /* 0x0000000810087825 */ /* 0x000fc800078e0202 */
[C---:B------:R-:W-:Y:S01]  /*a2c0*/  IMAD.WIDE R12, R16.reuse, 0x8, R32 ;  /* 0x00000008100c7825 */ /* 0x040fe200078e0220 */
[----:B--2---:R0:W-:Y:S04]  /*a2d0*/  STG.E.64 desc[UR36][R8.64+-0x10], R14 ;  /* 0xfffff00e08007986 */ /* 0x0041e8000c101b24 */
[----:B------:R-:W2:Y:S01]  /*a2e0*/  LDG.E.64 R20, desc[UR36][R12.64+-0x10] ;  /* 0xfffff0240c147981 */ /* 0x000ea2000c1e1b00 */
[----:B------:R-:W-:-:S05]  /*a2f0*/  IMAD.WIDE R10, R16, 0x8, R4 ;  /* 0x00000008100a7825 */ /* 0x000fca00078e0204 */
[----:B--2---:R1:W-:Y:S04]  /*a300*/  STG.E.64 desc[UR36][R10.64+-0x10], R20 ;  /* 0xfffff0140a007986 */ /* 0x0043e8000c101b24 */
[----:B------:R-:W2:Y:S04]  /*a310*/  LDG.E.64 R22, desc[UR36][R6.64+-0x8] ;  /* 0xfffff82406167981 */ /* 0x000ea8000c1e1b00 */
[----:B--2---:R2:W-:Y:S04]  /*a320*/  STG.E.64 desc[UR36][R8.64+-0x8], R22 ;  /* 0xfffff81608007986 */ /* 0x0045e8000c101b24 */
[----:B------:R-:W3:Y:S04]  /*a330*/  LDG.E.64 R24, desc[UR36][R12.64+-0x8] ;  /* 0xfffff8240c187981 */ /* 0x000ee8000c1e1b00 */
[----:B---3--:R2:W-:Y:S04]  /*a340*/  STG.E.64 desc[UR36][R10.64+-0x8], R24 ;  /* 0xfffff8180a007986 */ /* 0x0085e8000c101b24 */
[----:B------:R-:W3:Y:S04]  /*a350*/  LDG.E.64 R26, desc[UR36][R6.64] ;  /* 0x00000024061a7981 */ /* 0x000ee8000c1e1b00 */
[----:B---3--:R2:W-:Y:S04]  /*a360*/  STG.E.64 desc[UR36][R8.64], R26 ;  /* 0x0000001a08007986 */ /* 0x0085e8000c101b24 */
[----:B------:R-:W3:Y:S04]  /*a370*/  LDG.E.64 R28, desc[UR36][R12.64] ;  /* 0x000000240c1c7981 */ /* 0x000ee8000c1e1b00 */
[----:B---3--:R2:W-:Y:S04]  /*a380*/  STG.E.64 desc[UR36][R10.64], R28 ;  /* 0x0000001c0a007986 */ /* 0x0085e8000c101b24 */
[----:B0-----:R-:W3:Y:S04]  /*a390*/  LDG.E.64 R14, desc[UR36][R6.64+0x8] ;  /* 0x00000824060e7981 */ /* 0x001ee8000c1e1b00 */
[----:B---3--:R2:W-:Y:S04]  /*a3a0*/  STG.E.64 desc[UR36][R8.64+0x8], R14 ;  /* 0x0000080e08007986 */ /* 0x0085e8000c101b24 */
[----:B-1----:R-:W3:Y:S01]  /*a3b0*/  LDG.E.64 R20, desc[UR36][R12.64+0x8] ;  /* 0x000008240c147981 */ /* 0x002ee2000c1e1b00 */
[----:B------:R-:W-:-:S05]  /*a3c0*/  VIADD R16, R16, 0x4 ;  /* 0x0000000410107836 */ /* 0x000fca0000000000 */
[----:B------:R-:W-:Y:S01]  /*a3d0*/  ISETP.GE.AND P0, PT, R16, R19, PT ;  /* 0x000000131000720c */ /* 0x000fe20003f06270 */
[----:B---3--:R2:W-:-:S12]  /*a3e0*/  STG.E.64 desc[UR36][R10.64+0x8], R20 ;  /* 0x000008140a007986 */ /* 0x0085d8000c101b24 */
[----:B------:R-:W-:Y:S05]  /*a3f0*/  @!P0 BRA `(.L_x_144) ;  /* 0xfffffffc00a48947 */ /* 0x000fea000383ffff */
[----:B------:R-:W-:Y:S05]  /*a400*/  EXIT ;  /* 0x000000000000794d */ /* 0x000fea0003800000 */
        .weak           $__internal_0_$__cuda_sm20_div_rn_f64_full
        .type           $__internal_0_$__cuda_sm20_div_rn_f64_full,@function
        .size           $__internal_0_$__cuda_sm20_div_rn_f64_full,($__internal_1_$__cuda_sm20_dsqrt_rn_f64_mediumpath_v1 - $__internal_0_$__cuda_sm20_div_rn_f64_full)
$__internal_0_$__cuda_sm20_div_rn_f64_full:
[----:B------:R-:W-:Y:S01]  /*a410*/  IMAD.MOV.U32 R35, RZ, RZ, R11 ;  /* 0x000000ffff237224 */ /* 0x000fe200078e000b */
[C---:B------:R-:W-:Y:S01]  /*a420*/  FSETP.GEU.AND P0, PT, |R25|.reuse, 1.469367938527859385e-39, PT ;  /* 0x001000001900780b */ /* 0x040fe20003f0e200 */
[----:B------:R-:W-:Y:S01]  /*a430*/  IMAD.MOV.U32 R24, RZ, RZ, R20 ;  /* 0x000000ffff187224 */ /* 0x000fe200078e0014 */
[----:B------:R-:W-:Y:S01]  /*a440*/  LOP3.LUT R21, R25, 0x800fffff, RZ, 0xc0, !PT ;  /* 0x800fffff19157812 */ /* 0x000fe200078ec0ff */
[----:B------:R-:W-:Y:S01]  /*a450*/  IMAD.MOV.U32 R34, RZ, RZ, R10 ;  /* 0x000000ffff227224 */ /* 0x000fe200078e000a */
[C---:B------:R-:W-:Y:S01]  /*a460*/  FSETP.GEU.AND P4, PT, |R35|.reuse, 1.469367938527859385e-39, PT ;  /* 0x001000002300780b */ /* 0x040fe20003f8e200 */
[----:B------:R-:W-:Y:S01]  /*a470*/  IMAD.MOV.U32 R36, RZ, RZ, 0x1 ;  /* 0x00000001ff247424 */ /* 0x000fe200078e00ff */
[----:B------:R-:W-:Y:S01]  /*a480*/  LOP3.LUT R5, R35, 0x7ff00000, RZ, 0xc0, !PT ;  /* 0x7ff0000023057812 */ /* 0x000fe200078ec0ff */
[----:B------:R-:W-:Y:S01]  /*a490*/  IMAD.MOV.U32 R26, RZ, RZ, R34 ;  /* 0x000000ffff1a7224 */ /* 0x000fe200078e0022 */
[----:B------:R-:W-:Y:S01]  /*a4a0*/  LOP3.LUT R21, R21, 0x3ff00000, RZ, 0xfc, !PT ;  /* 0x3ff0000015157812 */ /* 0x000fe200078efcff */
[----:B------:R-:W-:Y:S01]  /*a4b0*/  BSSY.RECONVERGENT B0, `(.L_x_145) ;  /* 0x000004f000007945 */ /* 0x000fe20003800200 */
[----:B------:R-:W-:Y:S01]  /*a4c0*/  LOP3.LUT R10, R25, 0x7ff00000, RZ, 0xc0, !PT ;  /* 0x7ff00000190a7812 */ /* 0x000fe200078ec0ff */
[----:B------:R-:W-:-:S02]  /*a4d0*/  IMAD.MOV.U32 R11, RZ, RZ, R5 ;  /* 0x000000ffff0b7224 */ /* 0x000fc400078e0005 */
[----:B------:R-:W-:Y:S01]  /*a4e0*/  @!P0 DMUL R20, R24, 8.98846567431157953865e+307 ;  /* 0x7fe0000018148828 */ /* 0x000fe20000000000 */
[----:B------:R-:W-:-:S03]  /*a4f0*/  ISETP.GE.U32.AND P3, PT, R5, R10, PT ;  /* 0x0000000a0500720c */ /* 0x000fc60003f66070 */
[----:B------:R-:W-:Y:S02]  /*a500*/  @!P4 LOP3.LUT R8, R25, 0x7ff00000, RZ, 0xc0, !PT ;  /* 0x7ff000001908c812 */ /* 0x000fe400078ec0ff */
[----:B------:R-:W0:Y:S01]  /*a510*/  MUFU.RCP64H R37, R21 ;  /* 0x0000001500257308 */ /* 0x000e220000001800 */
[----:B------:R-:W-:Y:S02]  /*a520*/  @!P4 MOV R38, RZ ;  /* 0x000000ff0026c202 */ /* 0x000fe40000000f00 */
[----:B------:R-:W-:Y:S01]  /*a530*/  @!P4 ISETP.GE.U32.AND P5, PT, R5, R8, PT ;  /* 0x000000080500c20c */ /* 0x000fe20003fa6070 */
[----:B------:R-:W-:Y:S01]  /*a540*/  IMAD.MOV.U32 R8, RZ, RZ, 0x1ca00000 ;  /* 0x1ca00000ff087424 */ /* 0x000fe200078e00ff */
[----:B------:R-:W-:-:S04]  /*a550*/  @!P0 LOP3.LUT R10, R21, 0x7ff00000, RZ, 0xc0, !PT ;  /* 0x7ff00000150a8812 */ /* 0x000fc800078ec0ff */
[C---:B------:R-:W-:Y:S02]  /*a560*/  @!P4 SEL R9, R8.reuse, 0x63400000, !P5 ;  /* 0x634000000809c807 */ /* 0x040fe40006800000 */
[----:B------:R-:W-:Y:S02]  /*a570*/  SEL R27, R8, 0x63400000, !P3 ;  /* 0x63400000081b7807 */ /* 0x000fe40005800000 */
[--C-:B------:R-:W-:Y:S02]  /*a580*/  @!P4 LOP3.LUT R9, R9, 0x80000000, R35.reuse, 0xf8, !PT ;  /* 0x800000000909c812 */ /* 0x100fe400078ef823 */
[----:B------:R-:W-:Y:S02]  /*a590*/  LOP3.LUT R27, R27, 0x800fffff, R35, 0xf8, !PT ;  /* 0x800fffff1b1b7812 */ /* 0x000fe400078ef823 */
[----:B------:R-:W-:-:S06]  /*a5a0*/  @!P4 LOP3.LUT R39, R9, 0x100000, RZ, 0xfc, !PT ;  /* 0x001000000927c812 */ /* 0x000fcc00078efcff */
[----:B------:R-:W-:Y:S02]  /*a5b0*/  @!P4 DFMA R26, R26, 2, -R38 ;  /* 0x400000001a1ac82b */ /* 0x000fe40000000826 */
[----:B0-----:R-:W-:-:S08]  /*a5c0*/  DFMA R38, R36, -R20, 1 ;  /* 0x3ff000002426742b */ /* 0x001fd00000000814 */
[----:B------:R-:W-:Y:S01]  /*a5d0*/  DFMA R38, R38, R38, R38 ;  /* 0x000000262626722b */ /* 0x000fe20000000026 */
[----:B------:R-:W-:-:S05]  /*a5e0*/  @!P4 LOP3.LUT R11, R27, 0x7ff00000, RZ, 0xc0, !PT ;  /* 0x7ff000001b0bc812 */ /* 0x000fca00078ec0ff */
[----:B------:R-:W-:Y:S02]  /*a5f0*/  VIADD R9, R11, 0xffffffff ;  /* 0xffffffff0b097836 */ /* 0x000fe40000000000 */
[----:B------:R-:W-:-:S03]  /*a600*/  DFMA R36, R36, R38, R36 ;  /* 0x000000262424722b */ /* 0x000fc60000000024 */
[----:B------:R-:W-:Y:S01]  /*a610*/  ISETP.GT.U32.AND P0, PT, R9, 0x7feffffe, PT ;  /* 0x7feffffe0900780c */ /* 0x000fe20003f04070 */
[----:B------:R-:W-:-:S04]  /*a620*/  VIADD R9, R10, 0xffffffff ;  /* 0xffffffff0a097836 */ /* 0x000fc80000000000 */
[----:B------:R-:W-:Y:S01]  /*a630*/  DFMA R38, R36, -R20, 1 ;  /* 0x3ff000002426742b */ /* 0x000fe20000000814 */
[----:B------:R-:W-:-:S07]  /*a640*/  ISETP.GT.U32.OR P0, PT, R9, 0x7feffffe, P0 ;  /* 0x7feffffe0900780c */ /* 0x000fce0000704470 */
[----:B------:R-:W-:-:S08]  /*a650*/  DFMA R36, R36, R38, R36 ;  /* 0x000000262424722b */ /* 0x000fd00000000024 */
[----:B------:R-:W-:-:S08]  /*a660*/  DMUL R38, R36, R26 ;  /* 0x0000001a24267228 */ /* 0x000fd00000000000 */
[----:B------:R-:W-:-:S08]  /*a670*/  DFMA R40, R38, -R20, R26 ;  /* 0x800000142628722b */ /* 0x000fd0000000001a */
[----:B------:R-:W-:Y:S01]  /*a680*/  DFMA R40, R36, R40, R38 ;  /* 0x000000282428722b */ /* 0x000fe20000000026 */
[----:B------:R-:W-:Y:S10]  /*a690*/  @P0 BRA `(.L_x_146) ;  /* 0x00000000006c0947 */ /* 0x000ff40003800000 */
[----:B------:R-:W-:-:S04]  /*a6a0*/  LOP3.LUT R10, R25, 0x7ff00000, RZ, 0xc0, !PT ;  /* 0x7ff00000190a7812 */ /* 0x000fc800078ec0ff */
[CC--:B------:R-:W-:Y:S02]  /*a6b0*/  ISETP.GE.U32.AND P0, PT, R5.reuse, R10.reuse, PT ;  /* 0x0000000a0500720c */ /* 0x0c0fe40003f06070 */
[----:B------:R-:W-:Y:S01]  /*a6c0*/  VIADDMNMX R5, R5, -R10, 0xb9600000, !PT ;  /* 0xb960000005057446 */ /* 0x000fe2000780090a */
[----:B------:R-:W-:Y:S01]  /*a6d0*/  IMAD.MOV.U32 R10, RZ, RZ, RZ ;  /* 0x000000ffff0a7224 */ /* 0x000fe200078e00ff */
[----:B------:R-:W-:Y:S02]  /*a6e0*/  SEL R8, R8, 0x63400000, !P0 ;  /* 0x6340000008087807 */ /* 0x000fe40004000000 */
[----:B------:R-:W-:-:S05]  /*a6f0*/  VIMNMX R5, PT, PT, R5, 0x46a00000, PT ;  /* 0x46a0000005057848 */ /* 0x000fca0003fe0100 */
[----:B------:R-:W-:-:S04]  /*a700*/  IMAD.IADD R5, R5, 0x1, -R8 ;  /* 0x0000000105057824 */ /* 0x000fc800078e0a08 */
[----:B------:R-:W-:-:S06]  /*a710*/  VIADD R11, R5, 0x7fe00000 ;  /* 0x7fe00000050b7836 */ /* 0x000fcc0000000000 */
[----:B------:R-:W-:-:S10]  /*a720*/  DMUL R8, R40, R10 ;  /* 0x0000000a28087228 */ /* 0x000fd40000000000 */
[----:B------:R-:W-:-:S13]  /*a730*/  FSETP.GTU.AND P0, PT, |R9|, 1.469367938527859385e-39, PT ;  /* 0x001000000900780b */ /* 0x000fda0003f0c200 */
[----:B------:R-:W-:Y:S05]  /*a740*/  @P0 BRA `(.L_x_147) ;  /* 0x0000000000940947 */ /* 0x000fea0003800000 */
[----:B------:R-:W-:Y:S01]  /*a750*/  DFMA R20, R40, -R20, R26 ;  /* 0x800000142814722b */ /* 0x000fe2000000001a */
[----:B------:R-:W-:-:S09]  /*a760*/  MOV R10, RZ ;  /* 0x000000ff000a7202 */ /* 0x000fd20000000f00 */
[C---:B------:R-:W-:Y:S02]  /*a770*/  FSETP.NEU.AND P0, PT, R21.reuse, RZ, PT ;  /* 0x000000ff1500720b */ /* 0x040fe40003f0d000 */
[----:B------:R-:W-:-:S04]  /*a780*/  LOP3.LUT R25, R21, 0x80000000, R25, 0x48, !PT ;  /* 0x8000000015197812 */ /* 0x000fc800078e4819 */
[----:B------:R-:W-:-:S07]  /*a790*/  LOP3.LUT R11, R25, R11, RZ, 0xfc, !PT ;  /* 0x0000000b190b7212 */ /* 0x000fce00078efcff */
[----:B------:R-:W-:Y:S05]  /*a7a0*/  @!P0 BRA `(.L_x_147) ;  /* 0x00000000007c8947 */ /* 0x000fea0003800000 */
[----:B------:R-:W-:Y:S01]  /*a7b0*/  IMAD.MOV R21, RZ, RZ, -R5 ;  /* 0x000000ffff157224 */ /* 0x000fe200078e0a05 */
[----:B------:R-:W-:Y:S01]  /*a7c0*/  DMUL.RP R10, R40, R10 ;  /* 0x0000000a280a7228 */ /* 0x000fe20000008000 */
[----:B------:R-:W-:Y:S01]  /*a7d0*/  IMAD.MOV.U32 R20, RZ, RZ, RZ ;  /* 0x000000ffff147224 */ /* 0x000fe200078e00ff */
[----:B------:R-:W-:-:S05]  /*a7e0*/  IADD3 R5, PT, PT, -R5, -0x43300000, RZ ;  /* 0xbcd0000005057810 */ /* 0x000fca0007ffe1ff */
[----:B------:R-:W-:-:S03]  /*a7f0*/  DFMA R20, R8, -R20, R40 ;  /* 0x800000140814722b */ /* 0x000fc60000000028 */
[----:B------:R-:W-:-:S07]  /*a800*/  LOP3.LUT R25, R11, R25, RZ, 0x3c, !PT ;  /* 0x000000190b197212 */ /* 0x000fce00078e3cff */
[----:B------:R-:W-:-:S04]  /*a810*/  FSETP.NEU.AND P0, PT, |R21|, R5, PT ;  /* 0x000000051500720b */ /* 0x000fc80003f0d200 */
[----:B------:R-:W-:Y:S02]  /*a820*/  FSEL R8, R10, R8, !P0 ;  /* 0x000000080a087208 */ /* 0x000fe40004000000 */
[----:B------:R-:W-:Y:S01]  /*a830*/  FSEL R9, R25, R9, !P0 ;  /* 0x0000000919097208 */ /* 0x000fe20004000000 */
[----:B------:R-:W-:Y:S06]  /*a840*/  BRA `(.L_x_147) ;  /* 0x0000000000547947 */ /* 0x000fec0003800000 */
.L_x_146:
[----:B------:R-:W-:-:S14]  /*a850*/  DSETP.NAN.AND P0, PT, R34, R34, PT ;  /* 0x000000222200722a */ /* 0x000fdc0003f08000 */
[----:B------:R-:W-:Y:S05]  /*a860*/  @P0 BRA `(.L_x_148) ;  /* 0x0000000000440947 */ /* 0x000fea0003800000 */
[----:B------:R-:W-:-:S14]  /*a870*/  DSETP.NAN.AND P0, PT, R24, R24, PT ;  /* 0x000000181800722a */ /* 0x000fdc0003f08000 */
[----:B------:R-:W-:Y:S05]  /*a880*/  @P0 BRA `(.L_x_149) ;  /* 0x0000000000300947 */ /* 0x000fea0003800000 */
[----:B------:R-:W-:Y:S01]  /*a890*/  ISETP.NE.AND P0, PT, R11, R10, PT ;  /* 0x0000000a0b00720c */ /* 0x000fe20003f05270 */
[----:B------:R-:W-:Y:S02]  /*a8a0*/  IMAD.MOV.U32 R8, RZ, RZ, 0x0 ;  /* 0x00000000ff087424 */ /* 0x000fe400078e00ff */
[----:B------:R-:W-:-:S10]  /*a8b0*/  IMAD.MOV.U32 R9, RZ, RZ, -0x80000 ;  /* 0xfff80000ff097424 */ /* 0x000fd400078e00ff */
[----:B------:R-:W-:Y:S05]  /*a8c0*/  @!P0 BRA `(.L_x_147) ;  /* 0x0000000000348947 */ /* 0x000fea0003800000 */
[----:B------:R-:W-:Y:S02]  /*a8d0*/  ISETP.NE.AND P0, PT, R11, 0x7ff00000, PT ;  /* 0x7ff000000b00780c */ /* 0x000fe40003f05270 */
[----:B------:R-:W-:Y:S02]  /*a8e0*/  LOP3.LUT R9, R35, 0x80000000, R25, 0x48, !PT ;  /* 0x8000000023097812 */ /* 0x000fe400078e4819 */
[----:B------:R-:W-:-:S13]  /*a8f0*/  ISETP.EQ.OR P0, PT, R10, RZ, !P0 ;  /* 0x000000ff0a00720c */ /* 0x000fda0004702670 */
[----:B------:R-:W-:Y:S01]  /*a900*/  @P0 LOP3.LUT R5, R9, 0x7ff00000, RZ, 0xfc, !PT ;  /* 0x7ff0000009050812 */ /* 0x000fe200078efcff */
[----:B------:R-:W-:Y:S02]  /*a910*/  @!P0 IMAD.MOV.U32 R8, RZ, RZ, RZ ;  /* 0x000000ffff088224 */ /* 0x000fe400078e00ff */
[----:B------:R-:W-:Y:S02]  /*a920*/  @P0 IMAD.MOV.U32 R8, RZ, RZ, RZ ;  /* 0x000000ffff080224 */ /* 0x000fe400078e00ff */
[----:B------:R-:W-:Y:S01]  /*a930*/  @P0 IMAD.MOV.U32 R9, RZ, RZ, R5 ;  /* 0x000000ffff090224 */ /* 0x000fe200078e0005 */
[----:B------:R-:W-:Y:S06]  /*a940*/  BRA `(.L_x_147) ;  /* 0x0000000000147947 */ /* 0x000fec0003800000 */
.L_x_149:
[----:B------:R-:W-:Y:S02]  /*a950*/  LOP3.LUT R9, R25, 0x80000, RZ, 0xfc, !PT ;  /* 0x0008000019097812 */ /* 0x000fe400078efcff */
[----:B------:R-:W-:Y:S01]  /*a960*/  MOV R8, R24 ;  /* 0x0000001800087202 */ /* 0x000fe20000000f00 */
[----:B------:R-:W-:Y:S06]  /*a970*/  BRA `(.L_x_147) ;  /* 0x0000000000087947 */ /* 0x000fec0003800000 */
.L_x_148:
[----:B------:R-:W-:Y:S01]  /*a980*/  LOP3.LUT R9, R35, 0x80000, RZ, 0xfc, !PT ;  /* 0x0008000023097812 */ /* 0x000fe200078efcff */
[----:B------:R-:W-:-:S07]  /*a990*/  IMAD.MOV.U32 R8, RZ, RZ, R34 ;  /* 0x000000ffff087224 */ /* 0x000fce00078e0022 */
.L_x_147:
[----:B------:R-:W-:Y:S05]  /*a9a0*/  BSYNC.RECONVERGENT B0 ;  /* 0x0000000000007941 */ /* 0x000fea0003800200 */
.L_x_145:
[----:B------:R-:W-:Y:S02]  /*a9b0*/  IMAD.MOV.U32 R5, RZ, RZ, R8 ;  /* 0x000000ffff057224 */ /* 0x000fe400078e0008 */
[----:B------:R-:W-:Y:S02]  /*a9c0*/  IMAD.MOV.U32 R10, RZ, RZ, R9 ;  /* 0x000000ffff0a7224 */ /* 0x000fe400078e0009 */
[----:B------:R-:W-:Y:S02]  /*a9d0*/  IMAD.MOV.U32 R8, RZ, RZ, R2 ;  /* 0x000000ffff087224 */ /* 0x000fe400078e0002 */
[----:B------:R-:W-:-:S04]  /*a9e0*/  IMAD.MOV.U32 R9, RZ, RZ, 0x0 ;  /* 0x00000000ff097424 */ /* 0x000fc800078e00ff */
[----:B------:R-:W-:Y:S05]  /*a9f0*/  RET.REL.NODEC R8 `(_Z16compute_pointing12KernelParams12KernelLocalsPd) ;  /* 0xffffff5408807950 */ /* 0x000fea0003c3ffff */
        .weak           $__internal_1_$__cuda_sm20_dsqrt_rn_f64_mediumpath_v1
        .type           $__internal_1_$__cuda_sm20_dsqrt_rn_f64_mediumpath_v1,@function
        .size           $__internal_1_$__cuda_sm20_dsqrt_rn_f64_mediumpath_v1,($_Z16compute_pointing12KernelParams12KernelLocalsPd$__internal_trig_reduction_slowpathd - $__internal_1_$__cuda_sm20_dsqrt_rn_f64_mediumpath_v1)
$__internal_1_$__cuda_sm20_dsqrt_rn_f64_mediumpath_v1:
[----:B------:R-:W-:Y:S01]  /*aa00*/  ISETP.GE.U32.AND P1, PT, R26, -0x3400000, PT ;  /* 0xfcc000001a00780c */ /* 0x000fe20003f26070 */
[----:B------:R-:W-:Y:S01]  /*aa10*/  BSSY.RECONVERGENT B1, `(.L_x_150) ;  /* 0x0000025000017945 */ /* 0x000fe20003800200 */
[----:B------:R-:W-:Y:S02]  /*aa20*/  IMAD.MOV.U32 R26, RZ, RZ, R24 ;  /* 0x000000ffff1a7224 */ /* 0x000fe400078e0018 */
[----:B------:R-:W-:-:S09]  /*aa30*/  IMAD.MOV.U32 R27, RZ, RZ, R11 ;  /* 0x000000ffff1b7224 */ /* 0x000fd200078e000b */
[----:B------:R-:W-:Y:S05]  /*aa40*/  @!P1 BRA `(.L_x_151) ;  /* 0x0000000000209947 */ /* 0x000fea0003800000 */
[----:B------:R-:W-:-:S10]  /*aa50*/  DFMA.RM R4, R4, R8, R26 ;  /* 0x000000080404722b */ /* 0x000fd4000000401a */
[----:B------:R-:W-:-:S04]  /*aa60*/  IADD3 R8, P1, PT, R4, 0x1, RZ ;  /* 0x0000000104087810 */ /* 0x000fc80007f3e0ff */
[----:B------:R-:W-:-:S06]  /*aa70*/  IADD3.X R9, PT, PT, RZ, R5, RZ, P1, !PT ;  /* 0x00000005ff097210 */ /* 0x000fcc0000ffe4ff */
[----:B------:R-:W-:-:S08]  /*aa80*/  DFMA.RP R2, -R4, R8, R2 ;  /* 0x000000080402722b */ /* 0x000fd00000008102 */
[----:B------:R-:W-:-:S06]  /*aa90*/  DSETP.GT.AND P1, PT, R2, RZ, PT ;  /* 0x000000ff0200722a */ /* 0x000fcc0003f24000 */
[----:B------:R-:W-:Y:S02]  /*aaa0*/  FSEL R4, R8, R4, P1 ;  /* 0x0000000408047208 */ /* 0x000fe40000800000 */
[----:B------:R-:W-:Y:S01]  /*aab0*/  FSEL R5, R9, R5, P1 ;  /* 0x0000000509057208 */ /* 0x000fe20000800000 */
[----:B------:R-:W-:Y:S06]  /*aac0*/  BRA `(.L_x_152) ;  /* 0x0000000000647947 */ /* 0x000fec0003800000 */
.L_x_151:
[----:B------:R-:W-:-:S14]  /*aad0*/  DSETP.NE.AND P1, PT, R2, RZ, PT ;  /* 0x000000ff0200722a */ /* 0x000fdc0003f25000 */
[----:B------:R-:W-:Y:S05]  /*aae0*/  @!P1 BRA `(.L_x_153) ;  /* 0x0000000000589947 */ /* 0x000fea0003800000 */
[----:B------:R-:W-:-:S13]  /*aaf0*/  ISETP.GE.AND P1, PT, R3, RZ, PT ;  /* 0x000000ff0300720c */ /* 0x000fda0003f26270 */
[----:B------:R-:W-:Y:S02]  /*ab00*/  @!P1 IMAD.MOV.U32 R4, RZ, RZ, 0x0 ;  /* 0x00000000ff049424 */ /* 0x000fe400078e00ff */
[----:B------:R-:W-:Y:S01]  /*ab10*/  @!P1 IMAD.MOV.U32 R5, RZ, RZ, -0x80000 ;  /* 0xfff80000ff059424 */ /* 0x000fe200078e00ff */
[----:B------:R-:W-:Y:S06]  /*ab20*/  @!P1 BRA `(.L_x_152) ;  /* 0x00000000004c9947 */ /* 0x000fec0003800000 */
[----:B------:R-:W-:-:S13]  /*ab30*/  ISETP.GT.AND P1, PT, R3, 0x7fefffff, PT ;  /* 0x7fefffff0300780c */ /* 0x000fda0003f24270 */
[----:B------:R-:W-:Y:S05]  /*ab40*/  @P1 BRA `(.L_x_153) ;  /* 0x0000000000401947 */ /* 0x000fea0003800000 */
[----:B------:R-:W-:Y:S01]  /*ab50*/  DMUL R2, R2, 8.11296384146066816958e+31 ;  /* 0x4690000002027828 */ /* 0x000fe20000000000 */
[----:B------:R-:W-:Y:S02]  /*ab60*/  IMAD.MOV.U32 R4, RZ, RZ, RZ ;  /* 0x000000ffff047224 */ /* 0x000fe400078e00ff */
[----:B------:R-:W-:Y:S02]  /*ab70*/  IMAD.MOV.U32 R8, RZ, RZ, 0x0 ;  /* 0x00000000ff087424 */ /* 0x000fe400078e00ff */
[----:B------:R-:W-:Y:S01]  /*ab80*/  IMAD.MOV.U32 R9, RZ, RZ, 0x3fd80000 ;  /* 0x3fd80000ff097424 */ /* 0x000fe200078e00ff */
[----:B------:R-:W0:Y:S02]  /*ab90*/  MUFU.RSQ64H R5, R3 ;  /* 0x0000000300057308 */ /* 0x000e240000001c00 */
[----:B0-----:R-:W-:-:S08]  /*aba0*/  DMUL R26, R4, R4 ;  /* 0x00000004041a7228 */ /* 0x001fd00000000000 */
[----:B------:R-:W-:-:S08]  /*abb0*/  DFMA R26, R2, -R26, 1 ;  /* 0x3ff00000021a742b */ /* 0x000fd0000000081a */
[----:B------:R-:W-:Y:S02]  /*abc0*/  DFMA R8, R26, R8, 0.5 ;  /* 0x3fe000001a08742b */ /* 0x000fe40000000008 */
[----:B------:R-:W-:-:S08]  /*abd0*/  DMUL R26, R4, R26 ;  /* 0x0000001a041a7228 */ /* 0x000fd00000000000 */
[----:B------:R-:W-:-:S08]  /*abe0*/  DFMA R8, R8, R26, R4 ;  /* 0x0000001a0808722b */ /* 0x000fd00000000004 */
[----:B------:R-:W-:Y:S02]  /*abf0*/  DMUL R4, R2, R8 ;  /* 0x0000000802047228 */ /* 0x000fe40000000000 */
[----:B------:R-:W-:-:S06]  /*ac00*/  VIADD R9, R9, 0xfff00000 ;  /* 0xfff0000009097836 */ /* 0x000fcc0000000000 */
[----:B------:R-:W-:-:S08]  /*ac10*/  DFMA R26, R4, -R4, R2 ;  /* 0x80000004041a722b */ /* 0x000fd00000000002 */
[----:B------:R-:W-:-:S10]  /*ac20*/  DFMA R4, R8, R26, R4 ;  /* 0x0000001a0804722b */ /* 0x000fd40000000004 */
[----:B------:R-:W-:Y:S01]  /*ac30*/  VIADD R5, R5, 0xfcb00000 ;  /* 0xfcb0000005057836 */ /* 0x000fe20000000000 */
[----:B------:R-:W-:Y:S06]  /*ac40*/  BRA `(.L_x_152) ;  /* 0x0000000000047947 */ /* 0x000fec0003800000 */
.L_x_153:
[----:B------:R-:W-:-:S11]  /*ac50*/  DADD R4, R2, R2 ;  /* 0x0000000002047229 */ /* 0x000fd60000000002 */
.L_x_152:
[----:B------:R-:W-:Y:S05]  /*ac60*/  BSYNC.RECONVERGENT B1 ;  /* 0x0000000000017941 */ /* 0x000fea0003800200 */
.L_x_150:
[----:B------:R-:W-:Y:S01]  /*ac70*/  IMAD.MOV.U32 R11, RZ, RZ, 0x0 ;  /* 0x00000000ff0b7424 */ /* 0x000fe200078e00ff */
[----:B------:R-:W-:Y:S01]  /*ac80*/  MOV R2, R4 ;  /* 0x0000000400027202 */ /* 0x000fe20000000f00 */
[----:B------:R-:W-:Y:S02]  /*ac90*/  IMAD.MOV.U32 R3, RZ, RZ, R5 ;  /* 0x000000ffff037224 */ /* 0x000fe400078e0005 */
[----:B------:R-:W-:Y:S05]  /*aca0*/  RET.REL.NODEC R10 `(_Z16compute_pointing12KernelParams12KernelLocalsPd) ;  /* 0xffffff500ad47950 */ /* 0x000fea0003c3ffff */
        .type           $_Z16compute_pointing12KernelParams12KernelLocalsPd$__internal_trig_reduction_slowpathd,@function
        .size           $_Z16compute_pointing12KernelParams12KernelLocalsPd$__internal_trig_reduction_slowpathd,(.L_x_164 - $_Z16compute_pointing12KernelParams12KernelLocalsPd$__internal_trig_reduction_slowpathd)
$_Z16compute_pointing12KernelParams12KernelLocalsPd$__internal_trig_reduction_slowpathd:
[----:B------:R-:W-:Y:S01]  /*acb0*/  SHF.R.U32.HI R2, RZ, 0x14, R5 ;  /* 0x00000014ff027819 */ /* 0x000fe20000011605 */
[----:B------:R-:W-:Y:S02]  /*acc0*/  IMAD.MOV.U32 R9, RZ, RZ, R8 ;  /* 0x000000ffff097224 */ /* 0x000fe400078e0008 */
[----:B------:R-:W-:Y:S01]  /*acd0*/  IMAD.MOV.U32 R3, RZ, RZ, RZ ;  /* 0x000000ffff037224 */ /* 0x000fe200078e00ff */
[----:B------:R-:W-:-:S04]  /*ace0*/  LOP3.LUT R10, R2, 0x7ff, RZ, 0xc0, !PT ;  /* 0x000007ff020a7812 */ /* 0x000fc800078ec0ff */
[----:B------:R-:W-:-:S13]  /*acf0*/  ISETP.NE.AND P1, PT, R10, 0x7ff, PT ;  /* 0x000007ff0a00780c */ /* 0x000fda0003f25270 */
[----:B------:R-:W-:Y:S05]  /*ad00*/  @!P1 BRA `(.L_x_154) ;  /* 0x00000008006c9947 */ /* 0x000fea0003800000 */
[----:B------:R-:W-:Y:S01]  /*ad10*/  VIADD R3, R10, 0xfffffc00 ;  /* 0xfffffc000a037836 */ /* 0x000fe20000000000 */
[----:B------:R-:W-:Y:S01]  /*ad20*/  BSSY.RECONVERGENT B0, `(.L_x_155) ;  /* 0x0000035000007945 */ /* 0x000fe20003800200 */
[----:B------:R-:W-:-:S03]  /*ad30*/  CS2R R14, SRZ ;  /* 0x00000000000e7805 */ /* 0x000fc6000001ff00 */
[----:B------:R-:W-:Y:S02]  /*ad40*/  SHF.R.U32.HI R8, RZ, 0x6, R3 ;  /* 0x00000006ff087819 */ /* 0x000fe40000011603 */
[----:B------:R-:W-:Y:S02]  /*ad50*/  ISETP.GE.U32.AND P1, PT, R3, 0x80, PT ;  /* 0x000000800300780c */ /* 0x000fe40003f26070 */
[C---:B------:R-:W-:Y:S02]  /*ad60*/  IADD3 R3, PT, PT, -R8.reuse, 0x13, RZ ;  /* 0x0000001308037810 */ /* 0x040fe40007ffe1ff */
[----:B------:R-:W-:Y:S02]  /*ad70*/  IADD3 R10, PT, PT, -R8, 0xf, RZ ;  /* 0x0000000f080a7810 */ /* 0x000fe40007ffe1ff */
[----:B------:R-:W-:Y:S01]  /*ad80*/  SEL R11, R3, 0x12, P1 ;  /* 0x00000012030b7807 */ /* 0x000fe20000800000 */
[----:B------:R-:W-:-:S03]  /*ad90*/  VIADD R3, R1, 0x8 ;  /* 0x0000000801037836 */ /* 0x000fc60000000000 */
[----:B------:R-:W-:-:S13]  /*ada0*/  ISETP.GE.AND P1, PT, R10, R11, PT ;  /* 0x0000000b0a00720c */ /* 0x000fda0003f26270 */
[----:B------:R-:W-:Y:S05]  /*adb0*/  @P1 BRA `(.L_x_156) ;  /* 0x0000000000ac1947 */ /* 0x000fea0003800000 */
[----:B------:R-:W0:Y:S01]  /*adc0*/  LDC.64 R20, c[0x0][0x358] ;  /* 0x0000d600ff147b82 */ /* 0x000e220000000a00 */
[----:B------:R-:W-:Y:S01]  /*add0*/  IADD3 R8, PT, PT, RZ, -R8, -R11 ;  /* 0x80000008ff087210 */ /* 0x000fe20007ffe80b */
[----:B------:R-:W-:Y:S01]  /*ade0*/  HFMA2 R12, -RZ, RZ, 0, 0 ;  /* 0x00000000ff0c7431 */ /* 0x000fe200000001ff */
[C---:B------:R-:W-:Y:S01]  /*adf0*/  SHF.L.U64.HI R11, R9.reuse, 0xb, R5 ;  /* 0x0000000b090b7819 */ /* 0x040fe20000010205 */
[----:B------:R-:W-:Y:S01]  /*ae00*/  BSSY.RECONVERGENT B1, `(.L_x_157) ;  /* 0x0000020000017945 */ /* 0x000fe20003800200 */
[----:B------:R-:W-:Y:S01]  /*ae10*/  IMAD.SHL.U32 R9, R9, 0x800, RZ ;  /* 0x0000080009097824 */ /* 0x000fe200078e00ff */
[----:B------:R-:W-:Y:S02]  /*ae20*/  CS2R R14, SRZ ;  /* 0x00000000000e7805 */ /* 0x000fe4000001ff00 */
[----:B------:R-:W-:-:S07]  /*ae30*/  LOP3.LUT R11, R11, 0x80000000, RZ, 0xfc, !PT ;  /* 0x800000000b0b7812 */ /* 0x000fce00078efcff */
.L_x_158:
[----:B------:R-:W1:Y:S01]  /*ae40*/  LDC.64 R24, c[0x4][0x10] ;  /* 0x01000400ff187b82 */ /* 0x000e620000000a00 */
[----:B0-----:R-:W-:Y:S02]  /*ae50*/  R2UR UR4, R20 ;  /* 0x00000000140472ca */ /* 0x001fe400000e0000 */
[----:B------:R-:W-:Y:S01]  /*ae60*/  R2UR UR5, R21 ;  /* 0x00000000150572ca */ /* 0x000fe200000e0000 */
[----:B-1----:R-:W-:-:S12]  /*ae70*/  IMAD.WIDE R24, R10, 0x8, R24 ;  /* 0x000000080a187825 */ /* 0x002fd800078e0218 */
[----:B------:R-:W2:Y:S01]  /*ae80*/  LDG.E.64.CONSTANT R24, desc[UR4][R24.64] ;  /* 0x0000000418187981 */ /* 0x000ea2000c1e9b00 */
[----:B------:R-:W-:Y:S02]  /*ae90*/  IMAD.MOV.U32 R26, RZ, RZ, R14 ;  /* 0x000000ffff1a7224 */ /* 0x000fe400078e000e */
[----:B------:R-:W-:Y:S02]  /*aea0*/  IMAD.MOV.U32 R27, RZ, RZ, R15 ;  /* 0x000000ffff1b7224 */ /* 0x000fe400078e000f */
[----:B------:R-:W-:Y:S02]  /*aeb0*/  VIADD R8, R8, 0x1 ;  /* 0x0000000108087836 */ /* 0x000fe40000000000 */
[----:B------:R-:W-:Y:S02]  /*aec0*/  VIADD R10, R10, 0x1 ;  /* 0x000000010a0a7836 */ /* 0x000fe40000000000 */
[----:B--2---:R-:W-:-:S04]  /*aed0*/  IMAD.WIDE.U32 R26, P3, R24, R9, R26 ;  /* 0x00000009181a7225 */ /* 0x004fc8000786001a */
[----:B------:R-:W-:Y:S02]  /*aee0*/  IMAD R15, R24, R11, RZ ;  /* 0x0000000b180f7224 */ /* 0x000fe400078e02ff */
[----:B------:R-:W-:-:S03]  /*aef0*/  IMAD R13, R25, R9, RZ ;  /* 0x00000009190d7224 */ /* 0x000fc600078e02ff */
[----:B------:R-:W-:Y:S01]  /*af00*/  IADD3 R14, P1, PT, R15, R27, RZ ;  /* 0x0000001b0f0e7210 */ /* 0x000fe20007f3e0ff */
[----:B------:R-:W-:-:S03]  /*af10*/  IMAD.HI.U32 R15, R25, R9, RZ ;  /* 0x00000009190f7227 */ /* 0x000fc600078e00ff */
[----:B------:R-:W-:Y:S01]  /*af20*/  IADD3 R27, P2, PT, R13, R14, RZ ;  /* 0x0000000e0d1b7210 */ /* 0x000fe20007f5e0ff */
[----:B------:R-:W-:-:S04]  /*af30*/  IMAD.HI.U32 R14, R24, R11, RZ ;  /* 0x0000000b180e7227 */ /* 0x000fc800078e00ff */
[----:B------:R-:W-:Y:S02]  /*af40*/  IMAD.X R14, RZ, RZ, R14, P3 ;  /* 0x000000ffff0e7224 */ /* 0x000fe400018e060e */
[C---:B------:R-:W-:Y:S01]  /*af50*/  IMAD R13, R12.reuse, 0x8, R3 ;  /* 0x000000080c0d7824 */ /* 0x040fe200078e0203 */
[----:B------:R-:W-:Y:S01]  /*af60*/  IADD3 R12, PT, PT, R12, 0x1, RZ ;  /* 0x000000010c0c7810 */ /* 0x000fe20007ffe0ff */
[-C--:B------:R-:W-:Y:S01]  /*af70*/  IMAD.HI.U32 R24, R25, R11.reuse, RZ ;  /* 0x0000000b19187227 */ /* 0x080fe200078e00ff */
[----:B------:R-:W-:Y:S02]  /*af80*/  IADD3.X R14, P1, PT, R15, R14, RZ, P1, !PT ;  /* 0x0000000e0f0e7210 */ /* 0x000fe40000f3e4ff */
[----:B------:R1:W-:Y:S01]  /*af90*/  STL.64 [R13], R26 ;  /* 0x0000001a0d007387 */ /* 0x0003e20000100a00 */
[----:B------:R-:W-:Y:S02]  /*afa0*/  IMAD R25, R25, R11, RZ ;  /* 0x0000000b19197224 */ /* 0x000fe400078e02ff */
[----:B------:R-:W-:Y:S01]  /*afb0*/  IMAD.X R24, RZ, RZ, R24, P1 ;  /* 0x000000ffff187224 */ /* 0x000fe200008e0618 */
[----:B------:R-:W-:-:S02]  /*afc0*/  ISETP.NE.AND P1, PT, R8, -0xf, PT ;  /* 0xfffffff10800780c */ /* 0x000fc40003f25270 */
[----:B------:R-:W-:-:S05]  /*afd0*/  IADD3.X R14, P2, PT, R25, R14, RZ, P2, !PT ;  /* 0x0000000e190e7210 */ /* 0x000fca000175e4ff */
[----:B------:R-:W-:-:S06]  /*afe0*/  IMAD.X R15, RZ, RZ, R24, P2 ;  /* 0x000000ffff0f7224 */ /* 0x000fcc00010e0618 */
[----:B-1----:R-:W-:Y:S05]  /*aff0*/  @P1 BRA `(.L_x_158) ;  /* 0xfffffffc00901947 */ /* 0x002fea000383ffff */
[----:B------:R-:W-:Y:S05]  /*b000*/  BSYNC.RECONVERGENT B1 ;  /* 0x0000000000017941 */ /* 0x000fea0003800200 */
.L_x_157:
[----:B------:R-:W-:-:S05]  /*b010*/  LOP3.LUT R8, R2, 0x7ff, RZ, 0xc0, !PT ;  /* 0x000007ff02087812 */ /* 0x000fca00078ec0ff */
[----:B------:R-:W-:-:S05]  /*b020*/  VIADD R8, R8, 0xfffffc00 ;  /* 0xfffffc0008087836 */ /* 0x000fca0000000000 */
[----:B------:R-:W-:Y:S02]  /*b030*/  SHF.R.U32.HI R9, RZ, 0x6, R8 ;  /* 0x00000006ff097819 */ /* 0x000fe40000011608 */
[----:B------:R-:W-:Y:S02]  /*b040*/  ISETP.GE.U32.AND P1, PT, R8, 0x80, PT ;  /* 0x000000800800780c */ /* 0x000fe40003f26070 */
[----:B------:R-:W-:-:S04]  /*b050*/  IADD3 R9, PT, PT, -R9, 0x13, RZ ;  /* 0x0000001309097810 */ /* 0x000fc80007ffe1ff */
[----:B------:R-:W-:-:S07]  /*b060*/  SEL R10, R9, 0x12, P1 ;  /* 0x00000012090a7807 */ /* 0x000fce0000800000 */
.L_x_156:
[----:B------:R-:W-:Y:S05]  /*b070*/  BSYNC.RECONVERGENT B0 ;  /* 0x0000000000007941 */ /* 0x000fea0003800200 */
.L_x_155:
[C---:B------:R-:W-:Y:S02]  /*b080*/  LOP3.LUT R8, R2.reuse, 0x7ff, RZ, 0xc0, !PT ;  /* 0x000007ff02087812 */ /* 0x040fe400078ec0ff */
[----:B------:R-:W-:-:S03]  /*b090*/  LOP3.LUT P1, R21, R2, 0x3f, RZ, 0xc0, !PT ;  /* 0x0000003f02157812 */ /* 0x000fc6000782c0ff */
[----:B------:R-:W-:-:S05]  /*b0a0*/  VIADD R8, R8, 0xfffffc00 ;  /* 0xfffffc0008087836 */ /* 0x000fca0000000000 */
[----:B------:R-:W-:-:S05]  /*b0b0*/  SHF.R.U32.HI R9, RZ, 0x6, R8 ;  /* 0x00000006ff097819 */ /* 0x000fca0000011608 */
[----:B------:R-:W-:-:S04]  /*b0c0*/  IMAD.IADD R10, R9, 0x1, R10 ;  /* 0x00000001090a7824 */ /* 0x000fc800078e020a */
[----:B------:R-:W-:-:S05]  /*b0d0*/  IMAD.U32 R25, R10, 0x8, R3 ;  /* 0x000000080a197824 */ /* 0x000fca00078e0003 */
[----:B------:R0:W-:Y:S04]  /*b0e0*/  STL.64 [R25+-0x78], R14 ;  /* 0xffff880e19007387 */ /* 0x0001e80000100a00 */
[----:B------:R-:W2:Y:S04]  /*b0f0*/  @P1 LDL.64 R10, [R1+0x10] ;  /* 0x00001000010a1983 */ /* 0x000ea80000100a00 */
[----:B------:R-:W3:Y:S04]  /*b100*/  LDL.64 R8, [R1+0x18] ;  /* 0x0000180001087983 */ /* 0x000ee80000100a00 */
[----:B------:R-:W4:Y:S01]  /*b110*/  LDL.64 R2, [R1+0x20] ;  /* 0x0000200001027983 */ /* 0x000f220000100a00 */
[----:B------:R-:W-:Y:S01]  /*b120*/  BSSY.RECONVERGENT B0, `(.L_x_159) ;  /* 0x0000035000007945 */ /* 0x000fe20003800200 */
[----:B--2---:R-:W-:-:S02]  /*b130*/  @P1 SHF.R.U64 R24, R10, 0x1, R11 ;  /* 0x000000010a181819 */ /* 0x004fc4000000120b */
[----:B------:R-:W-:Y:S02]  /*b140*/  @P1 SHF.R.U32.HI R26, RZ, 0x1, R11 ;  /* 0x00000001ff1a1819 */ /* 0x000fe4000001160b */
[----:B------:R-:W-:Y:S02]  /*b150*/  @P1 LOP3.LUT R11, R21, 0x3f, RZ, 0x3c, !PT ;  /* 0x0000003f150b1812 */ /* 0x000fe400078e3cff */
[----:B---3--:R-:W-:Y:S02]  /*b160*/  @P1 SHF.L.U32 R20, R8, R21, RZ ;  /* 0x0000001508141219 */ /* 0x008fe400000006ff */
[----:B0-----:R-:W-:Y:S02]  /*b170*/  @P1 SHF.R.U64 R15, R24, R11, R26 ;  /* 0x0000000b180f1219 */ /* 0x001fe4000000121a */
[--C-:B------:R-:W-:Y:S02]  /*b180*/  @P1 SHF.R.U32.HI R10, RZ, 0x1, R9.reuse ;  /* 0x00000001ff0a1819 */ /* 0x100fe40000011609 */
[----:B------:R-:W-:-:S02]  /*b190*/  @P1 SHF.R.U64 R12, R8, 0x1, R9 ;  /* 0x00000001080c1819 */ /* 0x000fc40000001209 */
[----:B------:R-:W-:Y:S02]  /*b1a0*/  @P1 SHF.L.U64.HI R13, R8, R21, R9 ;  /* 0x00000015080d1219 */ /* 0x000fe40000010209 */
[----:B------:R-:W-:Y:S02]  /*b1b0*/  @P1 SHF.R.U32.HI R24, RZ, R11, R26 ;  /* 0x0000000bff181219 */ /* 0x000fe4000001161a */
[----:B------:R-:W-:Y:S02]  /*b1c0*/  @P1 LOP3.LUT R8, R20, R15, RZ, 0xfc, !PT ;  /* 0x0000000f14081212 */ /* 0x000fe400078efcff */
[----:B----4-:R-:W-:Y:S02]  /*b1d0*/  @P1 SHF.L.U32 R14, R2, R21, RZ ;  /* 0x00000015020e1219 */ /* 0x010fe400000006ff */
[----:B------:R-:W-:Y:S02]  /*b1e0*/  @P1 SHF.R.U64 R25, R12, R11, R10 ;  /* 0x0000000b0c191219 */ /* 0x000fe4000000120a */
[----:B------:R-:W-:-:S02]  /*b1f0*/  @P1 LOP3.LUT R9, R13, R24, RZ, 0xfc, !PT ;  /* 0x000000180d091212 */ /* 0x000fc400078efcff */
[----:B------:R-:W-:Y:S02]  /*b200*/  @P1 SHF.L.U64.HI R12, R2, R21, R3 ;  /* 0x00000015020c1219 */ /* 0x000fe40000010203 */
[----:B------:R-:W-:Y:S01]  /*b210*/  @P1 SHF.R.U32.HI R11, RZ, R11, R10 ;  /* 0x0000000bff0b1219 */ /* 0x000fe2000001160a */
[----:B------:R-:W-:Y:S01]  /*b220*/  IMAD.SHL.U32 R10, R8, 0x4, RZ ;  /* 0x00000004080a7824 */ /* 0x000fe200078e00ff */
[----:B------:R-:W-:Y:S02]  /*b230*/  @P1 LOP3.LUT R2, R14, R25, RZ, 0xfc, !PT ;  /* 0x000000190e021212 */ /* 0x000fe400078efcff */
[----:B------:R-:W-:Y:S02]  /*b240*/  SHF.L.U64.HI R8, R8, 0x2, R9 ;  /* 0x0000000208087819 */ /* 0x000fe40000010209 */
[----:B------:R-:W-:Y:S02]  /*b250*/  SHF.L.W.U32.HI R14, R9, 0x2, R2 ;  /* 0x00000002090e7819 */ /* 0x000fe40000010e02 */
[----:B------:R-:W-:-:S02]  /*b260*/  @P1 LOP3.LUT R3, R12, R11, RZ, 0xfc, !PT ;  /* 0x0000000b0c031212 */ /* 0x000fc400078efcff */
[----:B------:R-:W-:Y:S02]  /*b270*/  IADD3 RZ, P1, PT, RZ, -R10, RZ ;  /* 0x8000000affff7210 */ /* 0x000fe40007f3e0ff */
[----:B------:R-:W-:Y:S02]  /*b280*/  LOP3.LUT R9, RZ, R8, RZ, 0x33, !PT ;  /* 0x00000008ff097212 */ /* 0x000fe400078e33ff */
[----:B------:R-:W-:Y:S02]  /*b290*/  SHF.L.W.U32.HI R2, R2, 0x2, R3 ;  /* 0x0000000202027819 */ /* 0x000fe40000010e03 */
[----:B------:R-:W-:Y:S02]  /*b2a0*/  LOP3.LUT R11, RZ, R14, RZ, 0x33, !PT ;  /* 0x0000000eff0b7212 */ /* 0x000fe400078e33ff */
[----:B------:R-:W-:Y:S02]  /*b2b0*/  IADD3.X R9, P1, PT, RZ, R9, RZ, P1, !PT ;  /* 0x00000009ff097210 */ /* 0x000fe40000f3e4ff */
[----:B------:R-:W-:-:S02]  /*b2c0*/  LOP3.LUT R12, RZ, R2, RZ, 0x33, !PT ;  /* 0x00000002ff0c7212 */ /* 0x000fc400078e33ff */
[----:B------:R-:W-:Y:S02]  /*b2d0*/  IADD3.X R11, P2, PT, RZ, R11, RZ, P1, !PT ;  /* 0x0000000bff0b7210 */ /* 0x000fe40000f5e4ff */
[----:B------:R-:W-:-:S03]  /*b2e0*/  ISETP.GT.U32.AND P3, PT, R14, -0x1, PT ;  /* 0xffffffff0e00780c */ /* 0x000fc60003f64070 */
[----:B------:R-:W-:Y:S01]  /*b2f0*/  IMAD.X R13, RZ, RZ, R12, P2 ;  /* 0x000000ffff0d7224 */ /* 0x000fe200010e060c */
[----:B------:R-:W-:-:S04]  /*b300*/  ISETP.GT.AND.EX P1, PT, R2, -0x1, PT, P3 ;  /* 0xffffffff0200780c */ /* 0x000fc80003f24330 */
[----:B------:R-:W-:Y:S02]  /*b310*/  SEL R13, R2, R13, P1 ;  /* 0x0000000d020d7207 */ /* 0x000fe40000800000 */
[----:B------:R-:W-:Y:S02]  /*b320*/  SEL R14, R14, R11, P1 ;  /* 0x0000000b0e0e7207 */ /* 0x000fe40000800000 */
[----:B------:R-:W-:Y:S02]  /*b330*/  ISETP.NE.U32.AND P2, PT, R13, RZ, PT ;  /* 0x000000ff0d00720c */ /* 0x000fe40003f45070 */
[----:B------:R-:W-:Y:S02]  /*b340*/  SEL R21, R8, R9, P1 ;  /* 0x0000000908157207 */ /* 0x000fe40000800000 */
[----:B------:R-:W-:Y:S01]  /*b350*/  SEL R11, R14, R13, !P2 ;  /* 0x0000000d0e0b7207 */ /* 0x000fe20005000000 */
[----:B------:R-:W-:-:S05]  /*b360*/  @!P1 IMAD.MOV R10, RZ, RZ, -R10 ;  /* 0x000000ffff0a9224 */ /* 0x000fca00078e0a0a */
[----:B------:R-:W0:Y:S02]  /*b370*/  FLO.U32 R11, R11 ;  /* 0x0000000b000b7300 */ /* 0x000e2400000e0000 */
[C---:B0-----:R-:W-:Y:S02]  /*b380*/  IADD3 R15, PT, PT, -R11.reuse, 0x1f, RZ ;  /* 0x0000001f0b0f7810 */ /* 0x041fe40007ffe1ff */
[----:B------:R-:W-:Y:S02]  /*b390*/  IADD3 R12, PT, PT, -R11, 0x3f, RZ ;  /* 0x0000003f0b0c7810 */ /* 0x000fe40007ffe1ff */
[----:B------:R-:W-:-:S04]  /*b3a0*/  @P2 IADD3 R12, PT, PT, R15, RZ, RZ ;  /* 0x000000ff0f0c2210 */ /* 0x000fc80007ffe0ff */
[----:B------:R-:W-:-:S13]  /*b3b0*/  ISETP.NE.AND P2, PT, R12, RZ, PT ;  /* 0x000000ff0c00720c */ /* 0x000fda0003f45270 */
[----:B------:R-:W-:Y:S05]  /*b3c0*/  @!P2 BRA `(.L_x_160) ;  /* 0x000000000028a947 */ /* 0x000fea0003800000 */
[----:B------:R-:W-:Y:S02]  /*b3d0*/  LOP3.LUT R9, R12, 0x3f, RZ, 0xc0, !PT ;  /* 0x0000003f0c097812 */ /* 0x000fe400078ec0ff */
[----:B------:R-:W-:Y:S02]  /*b3e0*/  SHF.R.U64 R11, R10, 0x1, R21 ;  /* 0x000000010a0b7819 */ /* 0x000fe40000001215 */
[CC--:B------:R-:W-:Y:S02]  /*b3f0*/  SHF.L.U64.HI R15, R14.reuse, R9.reuse, R13 ;  /* 0x000000090e0f7219 */ /* 0x0c0fe4000001020d */
[----:B------:R-:W-:Y:S02]  /*b400*/  SHF.L.U32 R13, R14, R9, RZ ;  /* 0x000000090e0d7219 */ /* 0x000fe400000006ff */
[----:B------:R-:W-:Y:S02]  /*b410*/  SHF.R.U32.HI R9, RZ, 0x1, R21 ;  /* 0x00000001ff097819 */ /* 0x000fe40000011615 */
[----:B------:R-:W-:-:S04]  /*b420*/  LOP3.LUT R8, R12, 0x3f, RZ, 0xc, !PT ;  /* 0x0000003f0c087812 */ /* 0x000fc800078e0cff */
[-CC-:B------:R-:W-:Y:S02]  /*b430*/  SHF.R.U64 R14, R11, R8.reuse, R9.reuse ;  /* 0x000000080b0e7219 */ /* 0x180fe40000001209 */
[----:B------:R-:W-:Y:S02]  /*b440*/  SHF.R.U32.HI R8, RZ, R8, R9 ;  /* 0x00000008ff087219 */ /* 0x000fe40000011609 */
[----:B------:R-:W-:Y:S02]  /*b450*/  LOP3.LUT R14, R13, R14, RZ, 0xfc, !PT ;  /* 0x0000000e0d0e7212 */ /* 0x000fe400078efcff */
[----:B------:R-:W-:-:S07]  /*b460*/  LOP3.LUT R13, R15, R8, RZ, 0xfc, !PT ;  /* 0x000000080f0d7212 */ /* 0x000fce00078efcff */
.L_x_160:
[----:B------:R-:W-:Y:S05]  /*b470*/  BSYNC.RECONVERGENT B0 ;  /* 0x0000000000007941 */ /* 0x000fea0003800200 */
.L_x_159:
[----:B------:R-:W-:Y:S01]  /*b480*/  IMAD.WIDE.U32 R8, R14, 0x2168c235, RZ ;  /* 0x2168c2350e087825 */ /* 0x000fe200078e00ff */
[----:B------:R-:W-:-:S03]  /*b490*/  SHF.R.U32.HI R3, RZ, 0x1e, R3 ;  /* 0x0000001eff037819 */ /* 0x000fc60000011603 */
[----:B------:R-:W-:Y:S01]  /*b4a0*/  IMAD.MOV.U32 R10, RZ, RZ, R9 ;  /* 0x000000ffff0a7224 */ /* 0x000fe200078e0009 */
[----:B------:R-:W-:Y:S01]  /*b4b0*/  IADD3 RZ, P2, PT, R8, R8, RZ ;  /* 0x0000000808ff7210 */ /* 0x000fe20007f5e0ff */
[----:B------:R-:W-:Y:S01]  /*b4c0*/  IMAD.MOV.U32 R11, RZ, RZ, RZ ;  /* 0x000000ffff0b7224 */ /* 0x000fe200078e00ff */
[----:B------:R-:W-:Y:S01]  /*b4d0*/  LEA.HI R3, R2, R3, RZ, 0x1 ;  /* 0x0000000302037211 */ /* 0x000fe200078f08ff */
[----:B------:R-:W-:-:S04]  /*b4e0*/  IMAD.HI.U32 R9, R13, -0x36f0255e, RZ ;  /* 0xc90fdaa20d097827 */ /* 0x000fc800078e00ff */
[----:B------:R-:W-:-:S04]  /*b4f0*/  IMAD.WIDE.U32 R10, R14, -0x36f0255e, R10 ;  /* 0xc90fdaa20e0a7825 */ /* 0x000fc800078e000a */
[----:B------:R-:W-:-:S04]  /*b500*/  IMAD.WIDE.U32 R10, P3, R13, 0x2168c235, R10 ;  /* 0x2168c2350d0a7825 */ /* 0x000fc8000786000a */
[----:B------:R-:W-:Y:S01]  /*b510*/  IMAD R13, R13, -0x36f0255e, RZ ;  /* 0xc90fdaa20d0d7824 */ /* 0x000fe200078e02ff */
[----:B------:R-:W-:Y:S01]  /*b520*/  IADD3.X RZ, P2, PT, R10, R10, RZ, P2, !PT ;  /* 0x0000000a0aff7210 */ /* 0x000fe2000175e4ff */
[----:B------:R-:W-:-:S03]  /*b530*/  IMAD.X R8, RZ, RZ, R9, P3 ;  /* 0x000000ffff087224 */ /* 0x000fc600018e0609 */
[----:B------:R-:W-:-:S04]  /*b540*/  IADD3 R9, P3, PT, R13, R11, RZ ;  /* 0x0000000b0d097210 */ /* 0x000fc80007f7e0ff */
[C---:B------:R-:W-:Y:S01]  /*b550*/  ISETP.GT.U32.AND P4, PT, R9.reuse, RZ, PT ;  /* 0x000000ff0900720c */ /* 0x040fe20003f84070 */
[----:B------:R-:W-:Y:S01]  /*b560*/  IMAD.X R8, RZ, RZ, R8, P3 ;  /* 0x000000ffff087224 */ /* 0x000fe200018e0608 */
[----:B------:R-:W-:-:S04]  /*b570*/  IADD3.X R10, P3, PT, R9, R9, RZ, P2, !PT ;  /* 0x00000009090a7210 */ /* 0x000fc8000177e4ff */
[C---:B------:R-:W-:Y:S01]  /*b580*/  ISETP.GT.AND.EX P2, PT, R8.reuse, RZ, PT, P4 ;  /* 0x000000ff0800720c */ /* 0x040fe20003f44340 */
[----:B------:R-:W-:-:S03]  /*b590*/  IMAD.X R11, R8, 0x1, R8, P3 ;  /* 0x00000001080b7824 */ /* 0x000fc600018e0608 */
[----:B------:R-:W-:Y:S02]  /*b5a0*/  SEL R9, R10, R9, P2 ;  /* 0x000000090a097207 */ /* 0x000fe40001000000 */
[----:B------:R-:W-:Y:S02]  /*b5b0*/  SEL R10, R11, R8, P2 ;  /* 0x000000080b0a7207 */ /* 0x000fe40001000000 */
[----:B------:R-:W-:Y:S02]  /*b5c0*/  IADD3 R9, P3, PT, R9, 0x1, RZ ;  /* 0x0000000109097810 */ /* 0x000fe40007f7e0ff */
[----:B------:R-:W-:Y:S02]  /*b5d0*/  SEL R11, RZ, 0xffffffff, !P2 ;  /* 0xffffffffff0b7807 */ /* 0x000fe40005000000 */
[----:B------:R-:W-:Y:S01]  /*b5e0*/  LOP3.LUT P2, R5, R5, 0x80000000, RZ, 0xc0, !PT ;  /* 0x8000000005057812 */ /* 0x000fe2000784c0ff */
[----:B------:R-:W-:Y:S01]  /*b5f0*/  IMAD.X R10, RZ, RZ, R10, P3 ;  /* 0x000000ffff0a7224 */ /* 0x000fe200018e060a */
[----:B------:R-:W-:-:S02]  /*b600*/  IADD3 R8, PT, PT, R11, -R12, RZ ;  /* 0x8000000c0b087210 */ /* 0x000fc40007ffe0ff */
[----:B------:R-:W-:Y:S02]  /*b610*/  @!P1 LOP3.LUT R5, R5, 0x80000000, RZ, 0x3c, !PT ;  /* 0x8000000005059812 */ /* 0x000fe400078e3cff */
[----:B------:R-:W-:Y:S01]  /*b620*/  SHF.R.U64 R9, R9, 0xa, R10 ;  /* 0x0000000a09097819 */ /* 0x000fe2000000120a */
[----:B------:R-:W-:-:S03]  /*b630*/  IMAD.SHL.U32 R8, R8, 0x100000, RZ ;  /* 0x0010000008087824 */ /* 0x000fc600078e00ff */
[----:B------:R-:W-:-:S03]  /*b640*/  IADD3 R9, P3, PT, R9, 0x1, RZ ;  /* 0x0000000109097810 */ /* 0x000fc60007f7e0ff */
[----:B------:R-:W-:Y:S01]  /*b650*/  @P2 IMAD.MOV R3, RZ, RZ, -R3 ;  /* 0x000000ffff032224 */ /* 0x000fe200078e0a03 */
[----:B------:R-:W-:-:S04]  /*b660*/  LEA.HI.X R10, R10, RZ, RZ, 0x16, P3 ;  /* 0x000000ff0a0a7211 */ /* 0x000fc800018fb4ff */
[--C-:B------:R-:W-:Y:S02]  /*b670*/  SHF.R.U64 R9, R9, 0x1, R10.reuse ;  /* 0x0000000109097819 */ /* 0x100fe4000000120a */
[----:B------:R-:W-:Y:S02]  /*b680*/  SHF.R.U32.HI R11, RZ, 0x1, R10 ;  /* 0x00000001ff0b7819 */ /* 0x000fe4000001160a */
[----:B------:R-:W-:-:S04]  /*b690*/  IADD3 R9, P3, P4, RZ, RZ, R9 ;  /* 0x000000ffff097210 */ /* 0x000fc80007c7e009 */
[----:B------:R-:W-:-:S04]  /*b6a0*/  IADD3.X R2, PT, PT, R8, 0x3fe00000, R11, P3, P4 ;  /* 0x3fe0000008027810 */ /* 0x000fc80001fe840b */
[----:B------:R-:W-:-:S07]  /*b6b0*/  LOP3.LUT R5, R2, R5, RZ, 0xfc, !PT ;  /* 0x0000000502057212 */ /* 0x000fce00078efcff */
.L_x_154:
[----:B------:R-:W-:Y:S02]  /*b6c0*/  IMAD.MOV.U32 R8, RZ, RZ, R3 ;  /* 0x000000ffff087224 */ /* 0x000fe400078e0003 */
[----:B------:R-:W-:Y:S02]  /*b6d0*/  IMAD.MOV.U32 R3, RZ, RZ, R5 ;  /* 0x000000ffff037224 */ /* 0x000fe400078e0005 */
[----:B------:R-:W-:Y:S02]  /*b6e0*/  IMAD.MOV.U32 R5, RZ, RZ, 0x0 ;  /* 0x00000000ff057424 */ /* 0x000fe400078e00ff */
[----:B------:R-:W-:Y:S02]  /*b6f0*/  IMAD.MOV.U32 R2, RZ, RZ, R9 ;  /* 0x000000ffff027224 */ /* 0x000fe400078e0009 */
[----:B------:R-:W-:Y:S05]  /*b700*/  RET.REL.NODEC R4 `(_Z16compute_pointing12KernelParams12KernelLocalsPd) ;  /* 0xffffff48043c7950 */ /* 0x000fea0003c3ffff */
.L_x_161:
[----:B------:R-:W-:-:S00]  /*b710*/  BRA `(.L_x_161) ;  /* 0xfffffffc00fc7947 */ /* 0x000fc0000383ffff */
[----:B------:R-:W-:-:S00]  /*b720*/  NOP ;  /* 0x0000000000007918 */ /* 0x000fc00000000000 */
        /* <DEDUP_REMOVED lines=13> */
.L_x_164:


//--------------------- .nv.global.init           --------------------------
	.section	.nv.global.init,"aw",@progbits
	.align	16
.nv.global.init:
	.type		__cudart_sin_cos_coeffs,@object
	.size		__cudart_sin_cos_coeffs,(__cudart_i2opi_d - __cudart_sin_cos_coeffs)
__cudart_sin_cos_coeffs:
        /*0000*/ 	.byte	0x46, 0xd2, 0xb0, 0x2c, 0xf1, 0xe5, 0x5a, 0xbe, 0x92, 0xe3, 0xac, 0x69, 0xe3, 0x1d, 0xc7, 0x3e
        /*0010*/ 	.byte	0xa1, 0x62, 0xdb, 0x19, 0xa0, 0x01, 0x2a, 0xbf, 0x18, 0x08, 0x11, 0x11, 0x11, 0x11, 0x81, 0x3f
        /*0020*/ 	.byte	0x54, 0x55, 0x55, 0x55, 0x55, 0x55, 0xc5, 0xbf, 0x00, 0x00, 0x00, 0x00, 0x00, 0x00, 0x00, 0x00
        /*0030*/ 	.byte	0x00, 0x00, 0x00, 0x00, 0x00, 0x00, 0x00, 0x00, 0x64, 0x81, 0xfd, 0x20, 0x83, 0xff, 0xa8, 0xbd
        /*0040*/ 	.byte	0x28, 0x85, 0xef, 0xc1, 0xa7, 0xee, 0x21, 0x3e, 0xd9, 0xe6, 0x06, 0x8e, 0x4f, 0x7e, 0x92, 0xbe
        /*0050*/ 	.byte	0xe9, 0xbc, 0xdd, 0x19, 0xa0, 0x01, 0xfa, 0x3e, 0x47, 0x5d, 0xc1, 0x16, 0x6c, 0xc1, 0x56, 0xbf
        /*0060*/ 	.byte	0x51, 0x55, 0x55, 0x55, 0x55, 0x55, 0xa5, 0x3f, 0x00, 0x00, 0x00, 0x00, 0x00, 0x00, 0xe0, 0xbf
        /*0070*/ 	.byte	0x00, 0x00, 0x00, 0x00, 0x00, 0x00, 0xf0, 0x3f, 0x00, 0x00, 0x00, 0x00, 0x00, 0x00, 0x00, 0x00
	.type		__cudart_i2opi_d,@object
	.size		__cudart_i2opi_d,($str - __cudart_i2opi_d)
__cudart_i2opi_d:
        /* <DEDUP_REMOVED lines=9> */
	.type		$str,@object
	.size		$str,(.L_0 - $str)
$str:
        /*0110*/ 	.byte	0x77, 0x72, 0x6f, 0x6e, 0x67, 0x20, 0x6c, 0x6f, 0x63, 0x61, 0x6c, 0x69, 0x7a, 0x61, 0x74, 0x69
        /*0120*/ 	.byte	0x6f, 0x6e, 0x3a, 0x20, 0x25, 0x66, 0x0a, 0x00
.L_0:


//--------------------- .nv.shared.reserved.0     --------------------------
	.section	.nv.shared.reserved.0,"aw",@nobits
	.weak		__nv_reservedSMEM_offset_0_alias
	.size		__nv_reservedSMEM_offset_0_alias, 0, 64
	.other		__nv_reservedSMEM_offset_0_alias,@"STO_CUDA_RESERVED_SHARED STV_DEFAULT"
__nv_reservedSMEM_offset_0_alias:
	.zero		0
	.zero		64


//--------------------- .nv.constant0._Z16compute_pointing12KernelParams12KernelLocalsPd --------------------------
	.section	.nv.constant0._Z16compute_pointing12KernelParams12KernelLocalsPd,"a",@progbits
	.sectionflags	@""
	.align	4
.nv.constant0._Z16compute_pointing12KernelParams12KernelLocalsPd:
	.zero		1024


//--------------------- SYMBOLS --------------------------

	.type		.nv.reservedSmem.offset0,@object
	.size		.nv.reservedSmem.offset0,0x4
	.type		vprintf,@function
